	.target	sm_90a

	.elftype	@"ET_EXEC"


//--------------------- .note.nv.tkinfo           --------------------------
	.section	.note.nv.tkinfo,"",@"SHT_NOTE"
	.sectionflags	@"SHF_NOTE_NV_TKINFO"
	.tkinfo
        /*0018*/ 	.word	0x00000002
        /*0030*/ 	.string	""
        /*0030*/ 	.string	"ptxas"
        /*0030*/ 	.string	"Cuda compilation tools, release 13.0, V13.0.88"
        /*0030*/ 	.string	"Build cuda_13.0.r13.0/compiler.36424714_0"
        /*0030*/ 	.string	"-arch sm_90a -m 64 "



//--------------------- .note.nv.cuinfo           --------------------------
	.section	.note.nv.cuinfo,"",@"SHT_NOTE"
	.sectionflags	@"SHF_NOTE_NV_CUINFO"
        /*0018*/ 	.short	0x0002
        /*001a*/ 	.short	0x005a
        /*001c*/ 	.short	0x0082
	.zero		2


//--------------------- .nv.info                  --------------------------
	.section	.nv.info,"",@"SHT_CUDA_INFO"
	.align	4


	//----- nvinfo : EIATTR_REGCOUNT
	.align		4
        /*0000*/ 	.byte	0x04, 0x2f
        /*0002*/ 	.short	(.L_15 - .L_14)
	.align		4
.L_14:
        /*0004*/ 	.word	index@(_ZN7cutlass13device_kernelINS_4gemm6kernel13GemmUniversalIN4cute5tupleIJiiiiEEENS1_10collective13CollectiveMmaINS1_34MainloopSm90TmaGmmaWarpSpecializedILi3ENS5_IJNS4_1CILi2EEENSA_ILi1EEESC_EEENS1_35KernelTmaWarpSpecializedCooperativeEEENS5_IJNSA_ILi256EEESG_NSA_ILi64EEEEEENS_10bfloat16_tENS5_IJlSC_lEEESJ_SK_NS4_8TiledMMAINS4_8MMA_AtomIJNS4_4SM904GMMA28MMA_64x256x16_F32BF16BF16_SSILNSO_5MajorE0ELSQ_0ELNSO_7ScaleInE1ELSR_1EEEEEENS4_6LayoutISD_NS5_IJSC_NSA_ILi0EEESV_EEEEENS5_IJNS4_10UnderscoreESY_SY_EEEEENS4_13SM90_TMA_LOADENS4_14ComposedLayoutINS4_7SwizzleILi3ELi4ELi3EEENS4_18smem_ptr_flag_bitsILi16EEENSU_INS5_IJNSA_ILi8EEESH_EEENS5_IJSH_SC_EEEEEEEvNS4_8identityENS4_23SM90_TMA_LOAD_MULTICASTES1B_vS1C_EENS_8epilogue10collective6detail29Sm90TmaWarpSpecializedAdapterINS1G_15DefaultEpilogueISJ_SK_SK_NS1F_6thread17LinearCombinationISJ_Li1EffLNS1K_9ScaleType4KindE0ELNS_15FloatRoundStyleE2ESJ_EENS1_15EpilogueDefaultEEEEEvvEEEEvNT_6ParamsE)
        /*0008*/ 	.word	0x000000a8


	//----- nvinfo : EIATTR_FRAME_SIZE
	.align		4
.L_15:
        /*000c*/ 	.byte	0x04, 0x11
        /*000e*/ 	.short	(.L_17 - .L_16)
	.align		4
.L_16:
        /*0010*/ 	.word	index@(_ZN7cutlass13device_kernelINS_4gemm6kernel13GemmUniversalIN4cute5tupleIJiiiiEEENS1_10collective13CollectiveMmaINS1_34MainloopSm90TmaGmmaWarpSpecializedILi3ENS5_IJNS4_1CILi2EEENSA_ILi1EEESC_EEENS1_35KernelTmaWarpSpecializedCooperativeEEENS5_IJNSA_ILi256EEESG_NSA_ILi64EEEEEENS_10bfloat16_tENS5_IJlSC_lEEESJ_SK_NS4_8TiledMMAINS4_8MMA_AtomIJNS4_4SM904GMMA28MMA_64x256x16_F32BF16BF16_SSILNSO_5MajorE0ELSQ_0ELNSO_7ScaleInE1ELSR_1EEEEEENS4_6LayoutISD_NS5_IJSC_NSA_ILi0EEESV_EEEEENS5_IJNS4_10UnderscoreESY_SY_EEEEENS4_13SM90_TMA_LOADENS4_14ComposedLayoutINS4_7SwizzleILi3ELi4ELi3EEENS4_18smem_ptr_flag_bitsILi16EEENSU_INS5_IJNSA_ILi8EEESH_EEENS5_IJSH_SC_EEEEEEEvNS4_8identityENS4_23SM90_TMA_LOAD_MULTICASTES1B_vS1C_EENS_8epilogue10collective6detail29Sm90TmaWarpSpecializedAdapterINS1G_15DefaultEpilogueISJ_SK_SK_NS1F_6thread17LinearCombinationISJ_Li1EffLNS1K_9ScaleType4KindE0ELNS_15FloatRoundStyleE2ESJ_EENS1_15EpilogueDefaultEEEEEvvEEEEvNT_6ParamsE)
        /*0014*/ 	.word	0x00000788


	//----- nvinfo : EIATTR_MIN_STACK_SIZE
	.align		4
.L_17:
        /*0018*/ 	.byte	0x04, 0x12
        /*001a*/ 	.short	(.L_19 - .L_18)
	.align		4
.L_18:
        /*001c*/ 	.word	index@(_ZN7cutlass13device_kernelINS_4gemm6kernel13GemmUniversalIN4cute5tupleIJiiiiEEENS1_10collective13CollectiveMmaINS1_34MainloopSm90TmaGmmaWarpSpecializedILi3ENS5_IJNS4_1CILi2EEENSA_ILi1EEESC_EEENS1_35KernelTmaWarpSpecializedCooperativeEEENS5_IJNSA_ILi256EEESG_NSA_ILi64EEEEEENS_10bfloat16_tENS5_IJlSC_lEEESJ_SK_NS4_8TiledMMAINS4_8MMA_AtomIJNS4_4SM904GMMA28MMA_64x256x16_F32BF16BF16_SSILNSO_5MajorE0ELSQ_0ELNSO_7ScaleInE1ELSR_1EEEEEENS4_6LayoutISD_NS5_IJSC_NSA_ILi0EEESV_EEEEENS5_IJNS4_10UnderscoreESY_SY_EEEEENS4_13SM90_TMA_LOADENS4_14ComposedLayoutINS4_7SwizzleILi3ELi4ELi3EEENS4_18smem_ptr_flag_bitsILi16EEENSU_INS5_IJNSA_ILi8EEESH_EEENS5_IJSH_SC_EEEEEEEvNS4_8identityENS4_23SM90_TMA_LOAD_MULTICASTES1B_vS1C_EENS_8epilogue10collective6detail29Sm90TmaWarpSpecializedAdapterINS1G_15DefaultEpilogueISJ_SK_SK_NS1F_6thread17LinearCombinationISJ_Li1EffLNS1K_9ScaleType4KindE0ELNS_15FloatRoundStyleE2ESJ_EENS1_15EpilogueDefaultEEEEEvvEEEEvNT_6ParamsE)
        /*0020*/ 	.word	0x00000788
.L_19:


//--------------------- .nv.compat                --------------------------
	.section	.nv.compat,"",@"SHT_CUDA_COMPAT_INFO"
	.align	4
        /*0000*/ 	.byte	0x02, 0x09, 0x01, 0x00, 0x02, 0x02, 0x04, 0x00, 0x02, 0x05, 0x05, 0x00, 0x03, 0x07, 0x01, 0x01
        /*0010*/ 	.byte	0x02, 0x03, 0x01, 0x00, 0x02, 0x06, 0x01, 0x00, 0x04, 0x0b, 0x08, 0x00, 0x00, 0x00, 0x00, 0x00
        /*0020*/ 	.byte	0x00, 0x00, 0x00, 0x00


//--------------------- .nv.info._ZN7cutlass13device_kernelINS_4gemm6kernel13GemmUniversalIN4cute5tupleIJiiiiEEENS1_10collective13CollectiveMmaINS1_34MainloopSm90TmaGmmaWarpSpecializedILi3ENS5_IJNS4_1CILi2EEENSA_ILi1EEESC_EEENS1_35KernelTmaWarpSpecializedCooperativeEEENS5_IJNSA_ILi256EEESG_NSA_ILi64EEEEEENS_10bfloat16_tENS5_IJlSC_lEEESJ_SK_NS4_8TiledMMAINS4_8MMA_AtomIJNS4_4SM904GMMA28MMA_64x256x16_F32BF16BF16_SSILNSO_5MajorE0ELSQ_0ELNSO_7ScaleInE1ELSR_1EEEEEENS4_6LayoutISD_NS5_IJSC_NSA_ILi0EEESV_EEEEENS5_IJNS4_10UnderscoreESY_SY_EEEEENS4_13SM90_TMA_LOADENS4_14ComposedLayoutINS4_7SwizzleILi3ELi4ELi3EEENS4_18smem_ptr_flag_bitsILi16EEENSU_INS5_IJNSA_ILi8EEESH_EEENS5_IJSH_SC_EEEEEEEvNS4_8identityENS4_23SM90_TMA_LOAD_MULTICASTES1B_vS1C_EENS_8epilogue10collective6detail29Sm90TmaWarpSpecializedAdapterINS1G_15DefaultEpilogueISJ_SK_SK_NS1F_6thread17LinearCombinationISJ_Li1EffLNS1K_9ScaleType4KindE0ELNS_15FloatRoundStyleE2ESJ_EENS1_15EpilogueDefaultEEEEEvvEEEEvNT_6ParamsE --------------------------
	.section	.nv.info._ZN7cutlass13device_kernelINS_4gemm6kernel13GemmUniversalIN4cute5tupleIJiiiiEEENS1_10collective13CollectiveMmaINS1_34MainloopSm90TmaGmmaWarpSpecializedILi3ENS5_IJNS4_1CILi2EEENSA_ILi1EEESC_EEENS1_35KernelTmaWarpSpecializedCooperativeEEENS5_IJNSA_ILi256EEESG_NSA_ILi64EEEEEENS_10bfloat16_tENS5_IJlSC_lEEESJ_SK_NS4_8TiledMMAINS4_8MMA_AtomIJNS4_4SM904GMMA28MMA_64x256x16_F32BF16BF16_SSILNSO_5MajorE0ELSQ_0ELNSO_7ScaleInE1ELSR_1EEEEEENS4_6LayoutISD_NS5_IJSC_NSA_ILi0EEESV_EEEEENS5_IJNS4_10UnderscoreESY_SY_EEEEENS4_13SM90_TMA_LOADENS4_14ComposedLayoutINS4_7SwizzleILi3ELi4ELi3EEENS4_18smem_ptr_flag_bitsILi16EEENSU_INS5_IJNSA_ILi8EEESH_EEENS5_IJSH_SC_EEEEEEEvNS4_8identityENS4_23SM90_TMA_LOAD_MULTICASTES1B_vS1C_EENS_8epilogue10collective6detail29Sm90TmaWarpSpecializedAdapterINS1G_15DefaultEpilogueISJ_SK_SK_NS1F_6thread17LinearCombinationISJ_Li1EffLNS1K_9ScaleType4KindE0ELNS_15FloatRoundStyleE2ESJ_EENS1_15EpilogueDefaultEEEEEvvEEEEvNT_6ParamsE,"",@"SHT_CUDA_INFO"
	.sectionflags	@""
	.align	4


	//----- nvinfo : EIATTR_CUDA_API_VERSION
	.align		4
        /*0000*/ 	.byte	0x04, 0x37
        /*0002*/ 	.short	(.L_21 - .L_20)
.L_20:
        /*0004*/ 	.word	0x00000082


	//----- nvinfo : EIATTR_KPARAM_INFO
	.align		4
.L_21:
        /*0008*/ 	.byte	0x04, 0x17
        /*000a*/ 	.short	(.L_23 - .L_22)
.L_22:
        /*000c*/ 	.word	0x00000000
        /*0010*/ 	.short	0x0000
        /*0012*/ 	.short	0x0070
        /*0014*/ 	.byte	0x00, 0xf0, 0x01, 0x10


	//----- nvinfo : EIATTR_SPARSE_MMA_MASK
	.align		4
.L_23:
        /*0018*/ 	.byte	0x03, 0x50
        /*001a*/ 	.short	0x0000


	//----- nvinfo : EIATTR_MAXREG_COUNT
	.align		4
        /*001c*/ 	.byte	0x03, 0x1b
        /*001e*/ 	.short	0x00a8


	//----- nvinfo : EIATTR_NUM_BARRIERS
	.align		4
        /*0020*/ 	.byte	0x02, 0x4c
        /*0022*/ 	.byte	0x01
	.zero		1


	//----- nvinfo : EIATTR_EXTERNS
	.align		4
        /*0024*/ 	.byte	0x04, 0x0f
        /*0026*/ 	.short	(.L_25 - .L_24)


	//   ....[0]....
	.align		4
.L_24:
        /*0028*/ 	.word	index@(__assertfail)


	//----- nvinfo : EIATTR_ANNOTATIONS
	.align		4
.L_25:
        /*002c*/ 	.byte	0x04, 0x55
        /*002e*/ 	.short	(.L_27 - .L_26)


	//   ....[0]....
.L_26:
        /*0030*/ 	.word	0x00000001
        /*0034*/ 	.byte	0xe0, 0x09, 0x00, 0x00, 0x01, 0x00, 0x00, 0x00, 0xf0, 0x09, 0x00, 0x00, 0x01, 0x00, 0x00, 0x00
        /* <DEDUP_REMOVED lines=716> */
        /*2d04*/ 	.byte	0xd0, 0xb0, 0x01, 0x00, 0x01, 0x00, 0x00, 0x00, 0xf0, 0xb0, 0x01, 0x00


	//----- nvinfo : EIATTR_MERCURY_ISA_VERSION
	.align		4
.L_27:
        /*2d10*/ 	.byte	0x03, 0x5f
        /*2d12*/ 	.short	0x0101


	//----- nvinfo : EIATTR_INT_WARP_WIDE_INSTR_OFFSETS
	.align		4
        /*2d14*/ 	.byte	0x04, 0x31
        /*2d16*/ 	.short	(.L_29 - .L_28)


	//   ....[0]....
.L_28:
        /*2d18*/ 	.word	0x00000560


	//   ....[1]....
        /*2d1c*/ 	.word	0x00000570


	//   ....[2]....
        /*2d20*/ 	.word	0x000006e0


	//----- nvinfo : EIATTR_COOP_GROUP_MASK_REGIDS
	.align		4
.L_29:
        /*2d24*/ 	.byte	0x04, 0x29
        /*2d26*/ 	.short	(.L_31 - .L_30)


	//   ....[0]....
.L_30:
        /*2d28*/ 	.word	0xffffffff


	//   ....[1]....
        /*2d2c*/ 	.word	0xffffffff


	//   ....[2]....
        /*2d30*/ 	.word	0xffffffff


	//   ....[3]....
        /*2d34*/ 	.word	0xffffffff


	//   ....[4]....
        /*2d38*/ 	.word	0xffffffff


	//   ....[5]....
        /*2d3c*/ 	.word	0xffffffff


	//----- nvinfo : EIATTR_COOP_GROUP_INSTR_OFFSETS
	.align		4
.L_31:
        /*2d40*/ 	.byte	0x04, 0x28
        /*2d42*/ 	.short	(.L_33 - .L_32)


	//   ....[0]....
.L_32:
        /*2d44*/ 	.word	0x00000070


	//   ....[1]....
        /*2d48*/ 	.word	0x00000080


	//   ....[2]....
        /*2d4c*/ 	.word	0x000001a0


	//   ....[3]....
        /*2d50*/ 	.word	0x000003b0


	//   ....[4]....
        /*2d54*/ 	.word	0x00000820


	//   ....[5]....
        /*2d58*/ 	.word	0x000013f0


	//----- nvinfo : EIATTR_REG_RECONFIG
	.align		4
.L_33:
        /*2d5c*/ 	.byte	0x01, 0x54
	.zero		2


	//----- nvinfo : EIATTR_SYSCALL_OFFSETS
	.align		4
        /*2d60*/ 	.byte	0x04, 0x46
        /*2d62*/ 	.short	(.L_35 - .L_34)


	//   ....[0]....
.L_34:
        /*2d64*/ 	.word	0x000015a0


	//----- nvinfo : EIATTR_MBARRIER_INSTR_OFFSETS
	.align		4
.L_35:
        /*2d68*/ 	.byte	0x04, 0x39
        /*2d6a*/ 	.short	(.L_37 - .L_36)


	//   ....[0]....
.L_36:
        /*2d6c*/ 	.word	0x00000320
        /*2d70*/ 	.word	0x000000ff
        /*2d74*/ 	.word	0x00000000
        /*2d78*/ 	.short	0x0100
        /*2d7a*/ 	.byte	0x08
	.zero		1


	//   ....[1]....
        /*2d7c*/ 	.word	0x00000330
        /*2d80*/ 	.word	0x000000ff
        /*2d84*/ 	.word	0x00000018
        /*2d88*/ 	.short	0x0100
        /*2d8a*/ 	.byte	0x08
	.zero		1


	//   ....[2]....
        /*2d8c*/ 	.word	0x00000340
        /*2d90*/ 	.word	0x000000ff
        /*2d94*/ 	.word	0x00000008
        /*2d98*/ 	.short	0x0100
        /*2d9a*/ 	.byte	0x08
	.zero		1


	//   ....[3]....
        /*2d9c*/ 	.word	0x00000350
        /*2da0*/ 	.word	0x000000ff
        /*2da4*/ 	.word	0x00000020
        /*2da8*/ 	.short	0x0100
        /*2daa*/ 	.byte	0x08
	.zero		1


	//   ....[4]....
        /*2dac*/ 	.word	0x00000360
        /*2db0*/ 	.word	0x000000ff
        /*2db4*/ 	.word	0x00000010
        /*2db8*/ 	.short	0x0100
        /*2dba*/ 	.byte	0x08
	.zero		1


	//   ....[5]....
        /*2dbc*/ 	.word	0x00000370
        /*2dc0*/ 	.word	0x000000ff
        /*2dc4*/ 	.word	0x00000028
        /*2dc8*/ 	.short	0x0100
        /*2dca*/ 	.byte	0x08
	.zero		1


	//   ....[6]....
        /*2dcc*/ 	.word	0x00000750
        /*2dd0*/ 	.word	0x000000ff
        /*2dd4*/ 	.word	0x00000040
        /*2dd8*/ 	.short	0x0100
        /*2dda*/ 	.byte	0x06
	.zero		1


	//   ....[7]....
        /*2ddc*/ 	.word	0x00000780
        /*2de0*/ 	.word	0x000000ff
        /*2de4*/ 	.word	0x00000048
        /*2de8*/ 	.short	0x0100
        /*2dea*/ 	.byte	0x06
	.zero		1


	//   ....[8]....
        /*2dec*/ 	.word	0x00001680
        /*2df0*/ 	.word	0x00000004
        /*2df4*/ 	.word	0x00000000
        /*2df8*/ 	.short	0x010a
        /*2dfa*/ 	.byte	0x3f
	.zero		1


	//   ....[9]....
        /*2dfc*/ 	.word	0x000016c0
        /*2e00*/ 	.word	0x00000004
        /*2e04*/ 	.word	0x00000000
        /*2e08*/ 	.short	0x010a
        /*2e0a*/ 	.byte	0x3f
	.zero		1


	//   ....[10]....
        /*2e0c*/ 	.word	0x00004d10
        /*2e10*/ 	.word	0x00000004
        /*2e14*/ 	.word	0x00000000
        /*2e18*/ 	.short	0x010a
        /*2e1a*/ 	.byte	0x3f
	.zero		1


	//   ....[11]....
        /*2e1c*/ 	.word	0x00004d50
        /*2e20*/ 	.word	0x00000004
        /*2e24*/ 	.word	0x00000000
        /*2e28*/ 	.short	0x010a
        /*2e2a*/ 	.byte	0x3f
	.zero		1


	//   ....[12]....
        /*2e2c*/ 	.word	0x00008e40
        /*2e30*/ 	.word	0x00000004
        /*2e34*/ 	.word	0x00000000
        /*2e38*/ 	.short	0x0101
        /*2e3a*/ 	.byte	0x3f
	.zero		1


	//   ....[13]....
        /*2e3c*/ 	.word	0x00009060
        /*2e40*/ 	.word	0x00000000
        /*2e44*/ 	.word	0x00000000
        /*2e48*/ 	.short	0x0101
        /*2e4a*/ 	.byte	0x3f
	.zero		1


	//   ....[14]....
        /*2e4c*/ 	.word	0x0001ac60
        /*2e50*/ 	.word	0x00000005
        /*2e54*/ 	.word	0x00000018
        /*2e58*/ 	.short	0x010a
        /*2e5a*/ 	.byte	0x3f
	.zero		1


	//   ....[15]....
        /*2e5c*/ 	.word	0x0001aff0
        /*2e60*/ 	.word	0x00000002
        /*2e64*/ 	.word	0x00000048
        /*2e68*/ 	.short	0x0101
        /*2e6a*/ 	.byte	0x3f
	.zero		1


	//   ....[16]....
        /*2e6c*/ 	.word	0x0001b7f0
        /*2e70*/ 	.word	0x00000005
        /*2e74*/ 	.word	0x00000000
        /*2e78*/ 	.short	0x010a
        /*2e7a*/ 	.byte	0x3f
	.zero		1


	//   ....[17]....
        /*2e7c*/ 	.word	0x0001b880
        /*2e80*/ 	.word	0x00000007
        /*2e84*/ 	.word	0x00000000
        /*2e88*/ 	.short	0x010a
        /*2e8a*/ 	.byte	0x3f
	.zero		1


	//   ....[18]....
        /*2e8c*/ 	.word	0x0001b910
        /*2e90*/ 	.word	0x00000003
        /*2e94*/ 	.word	0x00000000
        /*2e98*/ 	.short	0x010a
        /*2e9a*/ 	.byte	0x3f
	.zero		1


	//   ....[19]....
        /*2e9c*/ 	.word	0x0001b970
        /*2ea0*/ 	.word	0x00000004
        /*2ea4*/ 	.word	0x00000000
        /*2ea8*/ 	.short	0x010a
        /*2eaa*/ 	.byte	0x3f
	.zero		1


	//   ....[20]....
        /*2eac*/ 	.word	0x0001b9c0
        /*2eb0*/ 	.word	0x00000004
        /*2eb4*/ 	.word	0x00000000
        /*2eb8*/ 	.short	0x010a
        /*2eba*/ 	.byte	0x3f
	.zero		1


	//   ....[21]....
        /*2ebc*/ 	.word	0x0001ba90
        /*2ec0*/ 	.word	0x00000005
        /*2ec4*/ 	.word	0x00000018
        /*2ec8*/ 	.short	0x010a
        /*2eca*/ 	.byte	0x3f
	.zero		1


	//   ....[22]....
        /*2ecc*/ 	.word	0x0001bb60
        /*2ed0*/ 	.word	0x00000005
        /*2ed4*/ 	.word	0x00000000
        /*2ed8*/ 	.short	0x010a
        /*2eda*/ 	.byte	0x3f
	.zero		1


	//   ....[23]....
        /*2edc*/ 	.word	0x0001bbb0
        /*2ee0*/ 	.word	0x00000007
        /*2ee4*/ 	.word	0x00000000
        /*2ee8*/ 	.short	0x010a
        /*2eea*/ 	.byte	0x3f
	.zero		1


	//----- nvinfo : EIATTR_NUM_MBARRIERS
	.align		4
.L_37:
        /*2eec*/ 	.byte	0x03, 0x38
        /*2eee*/ 	.short	0x0008


	//----- nvinfo : EIATTR_EXIT_INSTR_OFFSETS
	.align		4
        /*2ef0*/ 	.byte	0x04, 0x1c
        /*2ef2*/ 	.short	(.L_39 - .L_38)


	//   ....[0]....
.L_38:
        /*2ef4*/ 	.word	0x00000a80


	//   ....[1]....
        /*2ef8*/ 	.word	0x00001310


	//   ....[2]....
        /*2efc*/ 	.word	0x0001a2b0


	//   ....[3]....
        /*2f00*/ 	.word	0x0001a8d0


	//   ....[4]....
        /*2f04*/ 	.word	0x0001b960


	//----- nvinfo : EIATTR_MAX_THREADS
	.align		4
.L_39:
        /*2f08*/ 	.byte	0x04, 0x05
        /*2f0a*/ 	.short	(.L_41 - .L_40)
.L_40:
        /*2f0c*/ 	.word	0x00000180
        /*2f10*/ 	.word	0x00000001
        /*2f14*/ 	.word	0x00000001


	//----- nvinfo : EIATTR_CRS_STACK_SIZE
	.align		4
.L_41:
        /*2f18*/ 	.byte	0x04, 0x1e
        /*2f1a*/ 	.short	(.L_43 - .L_42)
.L_42:
        /*2f1c*/ 	.word	0x00000000


	//----- nvinfo : EIATTR_CBANK_PARAM_SIZE
	.align		4
.L_43:
        /*2f20*/ 	.byte	0x03, 0x19
        /*2f22*/ 	.short	0x0470


	//----- nvinfo : EIATTR_PARAM_CBANK
	.align		4
        /*2f24*/ 	.byte	0x04, 0x0a
        /*2f26*/ 	.short	(.L_45 - .L_44)
	.align		4
.L_44:
        /*2f28*/ 	.word	index@(.nv.constant0._ZN7cutlass13device_kernelINS_4gemm6kernel13GemmUniversalIN4cute5tupleIJiiiiEEENS1_10collective13CollectiveMmaINS1_34MainloopSm90TmaGmmaWarpSpecializedILi3ENS5_IJNS4_1CILi2EEENSA_ILi1EEESC_EEENS1_35KernelTmaWarpSpecializedCooperativeEEENS5_IJNSA_ILi256EEESG_NSA_ILi64EEEEEENS_10bfloat16_tENS5_IJlSC_lEEESJ_SK_NS4_8TiledMMAINS4_8MMA_AtomIJNS4_4SM904GMMA28MMA_64x256x16_F32BF16BF16_SSILNSO_5MajorE0ELSQ_0ELNSO_7ScaleInE1ELSR_1EEEEEENS4_6LayoutISD_NS5_IJSC_NSA_ILi0EEESV_EEEEENS5_IJNS4_10UnderscoreESY_SY_EEEEENS4_13SM90_TMA_LOADENS4_14ComposedLayoutINS4_7SwizzleILi3ELi4ELi3EEENS4_18smem_ptr_flag_bitsILi16EEENSU_INS5_IJNSA_ILi8EEESH_EEENS5_IJSH_SC_EEEEEEEvNS4_8identityENS4_23SM90_TMA_LOAD_MULTICASTES1B_vS1C_EENS_8epilogue10collective6detail29Sm90TmaWarpSpecializedAdapterINS1G_15DefaultEpilogueISJ_SK_SK_NS1F_6thread17LinearCombinationISJ_Li1EffLNS1K_9ScaleType4KindE0ELNS_15FloatRoundStyleE2ESJ_EENS1_15EpilogueDefaultEEEEEvvEEEEvNT_6ParamsE)
        /*2f2c*/ 	.short	0x0210
        /*2f2e*/ 	.short	0x0470


	//----- nvinfo : EIATTR_SW_WAR
	.align		4
.L_45:
        /*2f30*/ 	.byte	0x04, 0x36
        /*2f32*/ 	.short	(.L_47 - .L_46)
.L_46:
        /*2f34*/ 	.word	0x00000008
.L_47:


//--------------------- .nv.callgraph             --------------------------
	.section	.nv.callgraph,"",@"SHT_CUDA_CALLGRAPH"
	.align	4
	.sectionentsize	8
	.align		4
        /*0000*/ 	.word	0x00000000
	.align		4
        /*0004*/ 	.word	0xffffffff
	.align		4
        /*0008*/ 	.word	index@(_ZN7cutlass13device_kernelINS_4gemm6kernel13GemmUniversalIN4cute5tupleIJiiiiEEENS1_10collective13CollectiveMmaINS1_34MainloopSm90TmaGmmaWarpSpecializedILi3ENS5_IJNS4_1CILi2EEENSA_ILi1EEESC_EEENS1_35KernelTmaWarpSpecializedCooperativeEEENS5_IJNSA_ILi256EEESG_NSA_ILi64EEEEEENS_10bfloat16_tENS5_IJlSC_lEEESJ_SK_NS4_8TiledMMAINS4_8MMA_AtomIJNS4_4SM904GMMA28MMA_64x256x16_F32BF16BF16_SSILNSO_5MajorE0ELSQ_0ELNSO_7ScaleInE1ELSR_1EEEEEENS4_6LayoutISD_NS5_IJSC_NSA_ILi0EEESV_EEEEENS5_IJNS4_10UnderscoreESY_SY_EEEEENS4_13SM90_TMA_LOADENS4_14ComposedLayoutINS4_7SwizzleILi3ELi4ELi3EEENS4_18smem_ptr_flag_bitsILi16EEENSU_INS5_IJNSA_ILi8EEESH_EEENS5_IJSH_SC_EEEEEEEvNS4_8identityENS4_23SM90_TMA_LOAD_MULTICASTES1B_vS1C_EENS_8epilogue10collective6detail29Sm90TmaWarpSpecializedAdapterINS1G_15DefaultEpilogueISJ_SK_SK_NS1F_6thread17LinearCombinationISJ_Li1EffLNS1K_9ScaleType4KindE0ELNS_15FloatRoundStyleE2ESJ_EENS1_15EpilogueDefaultEEEEEvvEEEEvNT_6ParamsE)
	.align		4
        /*000c*/ 	.word	index@(__assertfail)
	.align		4
        /*0010*/ 	.word	0x00000000
	.align		4
        /*0014*/ 	.word	0xfffffffe
	.align		4
        /*0018*/ 	.word	0x00000000
	.align		4
        /*001c*/ 	.word	0xfffffffd
	.align		4
        /*0020*/ 	.word	0x00000000
	.align		4
        /*0024*/ 	.word	0xfffffffc


//--------------------- .nv.constant4             --------------------------
	.section	.nv.constant4,"a",@progbits
	.align	8
	.align		8
.nv.constant4:
        /*0000*/ 	.dword	__assertfail
	.align		8
        /*0008*/ 	.dword	__unnamed_1
	.align		8
        /*0010*/ 	.dword	_ZN40_INTERNAL_c536cde2_4_k_cu_2c3afc15_113824cuda3std3__45__cpo5beginE
	.align		8
        /*0018*/ 	.dword	_ZN40_INTERNAL_c536cde2_4_k_cu_2c3afc15_113824cuda3std3__45__cpo3endE
	.align		8
        /*0020*/ 	.dword	_ZN40_INTERNAL_c536cde2_4_k_cu_2c3afc15_113824cuda3std3__45__cpo6cbeginE
	.align		8
        /*0028*/ 	.dword	_ZN40_INTERNAL_c536cde2_4_k_cu_2c3afc15_113824cuda3std3__45__cpo4cendE
	.align		8
        /*0030*/ 	.dword	_ZN40_INTERNAL_c536cde2_4_k_cu_2c3afc15_113824cuda3std3__442_GLOBAL__N__c536cde2_4_k_cu_2c3afc15_113826ignoreE
	.align		8
        /*0038*/ 	.dword	_ZN40_INTERNAL_c536cde2_4_k_cu_2c3afc15_113824cuda3std3__419piecewise_constructE
	.align		8
        /*0040*/ 	.dword	_ZN40_INTERNAL_c536cde2_4_k_cu_2c3afc15_113824cuda3std3__48in_placeE
	.align		8
        /*0048*/ 	.dword	_ZN40_INTERNAL_c536cde2_4_k_cu_2c3afc15_113824cuda3std6ranges3__45__cpo4swapE
	.align		8
        /*0050*/ 	.dword	_ZN40_INTERNAL_c536cde2_4_k_cu_2c3afc15_113824cuda3std6ranges3__45__cpo9iter_moveE
	.align		8
        /*0058*/ 	.dword	_ZN40_INTERNAL_c536cde2_4_k_cu_2c3afc15_113824cute7productE
	.align		8
        /*0060*/ 	.dword	_ZN40_INTERNAL_c536cde2_4_k_cu_2c3afc15_113824cute1_E
	.align		8
        /*0068*/ 	.dword	$str$22
	.align		8
        /*0070*/ 	.dword	$str$23


//--------------------- .text._ZN7cutlass13device_kernelINS_4gemm6kernel13GemmUniversalIN4cute5tupleIJiiiiEEENS1_10collective13CollectiveMmaINS1_34MainloopSm90TmaGmmaWarpSpecializedILi3ENS5_IJNS4_1CILi2EEENSA_ILi1EEESC_EEENS1_35KernelTmaWarpSpecializedCooperativeEEENS5_IJNSA_ILi256EEESG_NSA_ILi64EEEEEENS_10bfloat16_tENS5_IJlSC_lEEESJ_SK_NS4_8TiledMMAINS4_8MMA_AtomIJNS4_4SM904GMMA28MMA_64x256x16_F32BF16BF16_SSILNSO_5MajorE0ELSQ_0ELNSO_7ScaleInE1ELSR_1EEEEEENS4_6LayoutISD_NS5_IJSC_NSA_ILi0EEESV_EEEEENS5_IJNS4_10UnderscoreESY_SY_EEEEENS4_13SM90_TMA_LOADENS4_14ComposedLayoutINS4_7SwizzleILi3ELi4ELi3EEENS4_18smem_ptr_flag_bitsILi16EEENSU_INS5_IJNSA_ILi8EEESH_EEENS5_IJSH_SC_EEEEEEEvNS4_8identityENS4_23SM90_TMA_LOAD_MULTICASTES1B_vS1C_EENS_8epilogue10collective6detail29Sm90TmaWarpSpecializedAdapterINS1G_15DefaultEpilogueISJ_SK_SK_NS1F_6thread17LinearCombinationISJ_Li1EffLNS1K_9ScaleType4KindE0ELNS_15FloatRoundStyleE2ESJ_EENS1_15EpilogueDefaultEEEEEvvEEEEvNT_6ParamsE --------------------------
	.section	.text._ZN7cutlass13device_kernelINS_4gemm6kernel13GemmUniversalIN4cute5tupleIJiiiiEEENS1_10collective13CollectiveMmaINS1_34MainloopSm90TmaGmmaWarpSpecializedILi3ENS5_IJNS4_1CILi2EEENSA_ILi1EEESC_EEENS1_35KernelTmaWarpSpecializedCooperativeEEENS5_IJNSA_ILi256EEESG_NSA_ILi64EEEEEENS_10bfloat16_tENS5_IJlSC_lEEESJ_SK_NS4_8TiledMMAINS4_8MMA_AtomIJNS4_4SM904GMMA28MMA_64x256x16_F32BF16BF16_SSILNSO_5MajorE0ELSQ_0ELNSO_7ScaleInE1ELSR_1EEEEEENS4_6LayoutISD_NS5_IJSC_NSA_ILi0EEESV_EEEEENS5_IJNS4_10UnderscoreESY_SY_EEEEENS4_13SM90_TMA_LOADENS4_14ComposedLayoutINS4_7SwizzleILi3ELi4ELi3EEENS4_18smem_ptr_flag_bitsILi16EEENSU_INS5_IJNSA_ILi8EEESH_EEENS5_IJSH_SC_EEEEEEEvNS4_8identityENS4_23SM90_TMA_LOAD_MULTICASTES1B_vS1C_EENS_8epilogue10collective6detail29Sm90TmaWarpSpecializedAdapterINS1G_15DefaultEpilogueISJ_SK_SK_NS1F_6thread17LinearCombinationISJ_Li1EffLNS1K_9ScaleType4KindE0ELNS_15FloatRoundStyleE2ESJ_EENS1_15EpilogueDefaultEEEEEvvEEEEvNT_6ParamsE,"ax",@progbits
	.align	128
.text._ZN7cutlass13device_kernelINS_4gemm6kernel13GemmUniversalIN4cute5tupleIJiiiiEEENS1_10collective13CollectiveMmaINS1_34MainloopSm90TmaGmmaWarpSpecializedILi3ENS5_IJNS4_1CILi2EEENSA_ILi1EEESC_EEENS1_35KernelTmaWarpSpecializedCooperativeEEENS5_IJNSA_ILi256EEESG_NSA_ILi64EEEEEENS_10bfloat16_tENS5_IJlSC_lEEESJ_SK_NS4_8TiledMMAINS4_8MMA_AtomIJNS4_4SM904GMMA28MMA_64x256x16_F32BF16BF16_SSILNSO_5MajorE0ELSQ_0ELNSO_7ScaleInE1ELSR_1EEEEEENS4_6LayoutISD_NS5_IJSC_NSA_ILi0EEESV_EEEEENS5_IJNS4_10UnderscoreESY_SY_EEEEENS4_13SM90_TMA_LOADENS4_14ComposedLayoutINS4_7SwizzleILi3ELi4ELi3EEENS4_18smem_ptr_flag_bitsILi16EEENSU_INS5_IJNSA_ILi8EEESH_EEENS5_IJSH_SC_EEEEEEEvNS4_8identityENS4_23SM90_TMA_LOAD_MULTICASTES1B_vS1C_EENS_8epilogue10collective6detail29Sm90TmaWarpSpecializedAdapterINS1G_15DefaultEpilogueISJ_SK_SK_NS1F_6thread17LinearCombinationISJ_Li1EffLNS1K_9ScaleType4KindE0ELNS_15FloatRoundStyleE2ESJ_EENS1_15EpilogueDefaultEEEEEvvEEEEvNT_6ParamsE:
        .type           _ZN7cutlass13device_kernelINS_4gemm6kernel13GemmUniversalIN4cute5tupleIJiiiiEEENS1_10collective13CollectiveMmaINS1_34MainloopSm90TmaGmmaWarpSpecializedILi3ENS5_IJNS4_1CILi2EEENSA_ILi1EEESC_EEENS1_35KernelTmaWarpSpecializedCooperativeEEENS5_IJNSA_ILi256EEESG_NSA_ILi64EEEEEENS_10bfloat16_tENS5_IJlSC_lEEESJ_SK_NS4_8TiledMMAINS4_8MMA_AtomIJNS4_4SM904GMMA28MMA_64x256x16_F32BF16BF16_SSILNSO_5MajorE0ELSQ_0ELNSO_7ScaleInE1ELSR_1EEEEEENS4_6LayoutISD_NS5_IJSC_NSA_ILi0EEESV_EEEEENS5_IJNS4_10UnderscoreESY_SY_EEEEENS4_13SM90_TMA_LOADENS4_14ComposedLayoutINS4_7SwizzleILi3ELi4ELi3EEENS4_18smem_ptr_flag_bitsILi16EEENSU_INS5_IJNSA_ILi8EEESH_EEENS5_IJSH_SC_EEEEEEEvNS4_8identityENS4_23SM90_TMA_LOAD_MULTICASTES1B_vS1C_EENS_8epilogue10collective6detail29Sm90TmaWarpSpecializedAdapterINS1G_15DefaultEpilogueISJ_SK_SK_NS1F_6thread17LinearCombinationISJ_Li1EffLNS1K_9ScaleType4KindE0ELNS_15FloatRoundStyleE2ESJ_EENS1_15EpilogueDefaultEEEEEvvEEEEvNT_6ParamsE,@function
        .size           _ZN7cutlass13device_kernelINS_4gemm6kernel13GemmUniversalIN4cute5tupleIJiiiiEEENS1_10collective13CollectiveMmaINS1_34MainloopSm90TmaGmmaWarpSpecializedILi3ENS5_IJNS4_1CILi2EEENSA_ILi1EEESC_EEENS1_35KernelTmaWarpSpecializedCooperativeEEENS5_IJNSA_ILi256EEESG_NSA_ILi64EEEEEENS_10bfloat16_tENS5_IJlSC_lEEESJ_SK_NS4_8TiledMMAINS4_8MMA_AtomIJNS4_4SM904GMMA28MMA_64x256x16_F32BF16BF16_SSILNSO_5MajorE0ELSQ_0ELNSO_7ScaleInE1ELSR_1EEEEEENS4_6LayoutISD_NS5_IJSC_NSA_ILi0EEESV_EEEEENS5_IJNS4_10UnderscoreESY_SY_EEEEENS4_13SM90_TMA_LOADENS4_14ComposedLayoutINS4_7SwizzleILi3ELi4ELi3EEENS4_18smem_ptr_flag_bitsILi16EEENSU_INS5_IJNSA_ILi8EEESH_EEENS5_IJSH_SC_EEEEEEEvNS4_8identityENS4_23SM90_TMA_LOAD_MULTICASTES1B_vS1C_EENS_8epilogue10collective6detail29Sm90TmaWarpSpecializedAdapterINS1G_15DefaultEpilogueISJ_SK_SK_NS1F_6thread17LinearCombinationISJ_Li1EffLNS1K_9ScaleType4KindE0ELNS_15FloatRoundStyleE2ESJ_EENS1_15EpilogueDefaultEEEEEvvEEEEvNT_6ParamsE,(.L_x_579 - _ZN7cutlass13device_kernelINS_4gemm6kernel13GemmUniversalIN4cute5tupleIJiiiiEEENS1_10collective13CollectiveMmaINS1_34MainloopSm90TmaGmmaWarpSpecializedILi3ENS5_IJNS4_1CILi2EEENSA_ILi1EEESC_EEENS1_35KernelTmaWarpSpecializedCooperativeEEENS5_IJNSA_ILi256EEESG_NSA_ILi64EEEEEENS_10bfloat16_tENS5_IJlSC_lEEESJ_SK_NS4_8TiledMMAINS4_8MMA_AtomIJNS4_4SM904GMMA28MMA_64x256x16_F32BF16BF16_SSILNSO_5MajorE0ELSQ_0ELNSO_7ScaleInE1ELSR_1EEEEEENS4_6LayoutISD_NS5_IJSC_NSA_ILi0EEESV_EEEEENS5_IJNS4_10UnderscoreESY_SY_EEEEENS4_13SM90_TMA_LOADENS4_14ComposedLayoutINS4_7SwizzleILi3ELi4ELi3EEENS4_18smem_ptr_flag_bitsILi16EEENSU_INS5_IJNSA_ILi8EEESH_EEENS5_IJSH_SC_EEEEEEEvNS4_8identityENS4_23SM90_TMA_LOAD_MULTICASTES1B_vS1C_EENS_8epilogue10collective6detail29Sm90TmaWarpSpecializedAdapterINS1G_15DefaultEpilogueISJ_SK_SK_NS1F_6thread17LinearCombinationISJ_Li1EffLNS1K_9ScaleType4KindE0ELNS_15FloatRoundStyleE2ESJ_EENS1_15EpilogueDefaultEEEEEvvEEEEvNT_6ParamsE)
        .other          _ZN7cutlass13device_kernelINS_4gemm6kernel13GemmUniversalIN4cute5tupleIJiiiiEEENS1_10collective13CollectiveMmaINS1_34MainloopSm90TmaGmmaWarpSpecializedILi3ENS5_IJNS4_1CILi2EEENSA_ILi1EEESC_EEENS1_35KernelTmaWarpSpecializedCooperativeEEENS5_IJNSA_ILi256EEESG_NSA_ILi64EEEEEENS_10bfloat16_tENS5_IJlSC_lEEESJ_SK_NS4_8TiledMMAINS4_8MMA_AtomIJNS4_4SM904GMMA28MMA_64x256x16_F32BF16BF16_SSILNSO_5MajorE0ELSQ_0ELNSO_7ScaleInE1ELSR_1EEEEEENS4_6LayoutISD_NS5_IJSC_NSA_ILi0EEESV_EEEEENS5_IJNS4_10UnderscoreESY_SY_EEEEENS4_13SM90_TMA_LOADENS4_14ComposedLayoutINS4_7SwizzleILi3ELi4ELi3EEENS4_18smem_ptr_flag_bitsILi16EEENSU_INS5_IJNSA_ILi8EEESH_EEENS5_IJSH_SC_EEEEEEEvNS4_8identityENS4_23SM90_TMA_LOAD_MULTICASTES1B_vS1C_EENS_8epilogue10collective6detail29Sm90TmaWarpSpecializedAdapterINS1G_15DefaultEpilogueISJ_SK_SK_NS1F_6thread17LinearCombinationISJ_Li1EffLNS1K_9ScaleType4KindE0ELNS_15FloatRoundStyleE2ESJ_EENS1_15EpilogueDefaultEEEEEvvEEEEvNT_6ParamsE,@"STO_CUDA_ENTRY STV_DEFAULT"
_ZN7cutlass13device_kernelINS_4gemm6kernel13GemmUniversalIN4cute5tupleIJiiiiEEENS1_10collective13CollectiveMmaINS1_34MainloopSm90TmaGmmaWarpSpecializedILi3ENS5_IJNS4_1CILi2EEENSA_ILi1EEESC_EEENS1_35KernelTmaWarpSpecializedCooperativeEEENS5_IJNSA_ILi256EEESG_NSA_ILi64EEEEEENS_10bfloat16_tENS5_IJlSC_lEEESJ_SK_NS4_8TiledMMAINS4_8MMA_AtomIJNS4_4SM904GMMA28MMA_64x256x16_F32BF16BF16_SSILNSO_5MajorE0ELSQ_0ELNSO_7ScaleInE1ELSR_1EEEEEENS4_6LayoutISD_NS5_IJSC_NSA_ILi0EEESV_EEEEENS5_IJNS4_10UnderscoreESY_SY_EEEEENS4_13SM90_TMA_LOADENS4_14ComposedLayoutINS4_7SwizzleILi3ELi4ELi3EEENS4_18smem_ptr_flag_bitsILi16EEENSU_INS5_IJNSA_ILi8EEESH_EEENS5_IJSH_SC_EEEEEEEvNS4_8identityENS4_23SM90_TMA_LOAD_MULTICASTES1B_vS1C_EENS_8epilogue10collective6detail29Sm90TmaWarpSpecializedAdapterINS1G_15DefaultEpilogueISJ_SK_SK_NS1F_6thread17LinearCombinationISJ_Li1EffLNS1K_9ScaleType4KindE0ELNS_15FloatRoundStyleE2ESJ_EENS1_15EpilogueDefaultEEEEEvvEEEEvNT_6ParamsE:
[----:B------:R-:W0:Y:S02]  /*0000*/  LDC R1, c[0x0][0x28] ;  /* 0x00000a00ff017b82 */ /* 0x000e240000000800 */
[----:B0-----:R-:W-:Y:S01]  /*0010*/  VIADD R1, R1, 0xfffff878 ;  /* 0xfffff87801017836 */ /* 0x001fe20000000000 */
[----:B------:R-:W0:Y:S01]  /*0020*/  S2R R4, SR_TID.X ;  /* 0x0000000000047919 */ /* 0x000e220000002100 */
[----:B------:R-:W-:Y:S01]  /*0030*/  ELECT P0, URZ, PT ;  /* 0x00000000003f782f */ /* 0x000fe20003800000 */
[----:B------:R-:W-:Y:S01]  /*0040*/  BSSY B0, `(.L_x_0) ;  /* 0x0000015000007945 */ /* 0x000fe20003800000 */
[--C-:B0-----:R-:W-:Y:S02]  /*0050*/  SHF.R.U32.HI R0, RZ, 0x5, R4.reuse ;  /* 0x00000005ff007819 */ /* 0x101fe40000011604 */
[----:B------:R-:W-:-:S03]  /*0060*/  SHF.R.U32.HI R2, RZ, 0x7, R4 ;  /* 0x00000007ff027819 */ /* 0x000fc60000011604 */
[----:B------:R-:W0:Y:S04]  /*0070*/  SHFL.IDX PT, R3, R0, RZ, 0x1f ;  /* 0x00001fff00037589 */ /* 0x000e2800000e0000 */
[----:B------:R-:W1:Y:S01]  /*0080*/  SHFL.IDX PT, R2, R2, RZ, 0x1f ;  /* 0x00001fff02027589 */ /* 0x000e6200000e0000 */
[----:B0-----:R-:W-:Y:S02]  /*0090*/  R2UR UR9, R3 ;  /* 0x00000000030972ca */ /* 0x001fe400000e0000 */
[----:B-1----:R-:W-:-:S11]  /*00a0*/  R2UR UR5, R2 ;  /* 0x00000000020572ca */ /* 0x002fd600000e0000 */
[----:B------:R-:W-:Y:S02]  /*00b0*/  USHF.R.S32.HI UR4, URZ, 0x1f, UR9 ;  /* 0x0000001f3f047899 */ /* 0x000fe40008011409 */
[----:B------:R-:W-:Y:S02]  /*00c0*/  ISETP.NE.OR P0, PT, RZ, UR9, !P0 ;  /* 0x00000009ff007c0c */ /* 0x000fe4000c705670 */
[----:B------:R-:W-:-:S04]  /*00d0*/  ULEA.HI UR4, UR4, UR9, URZ, 0x2 ;  /* 0x0000000904047291 */ /* 0x000fc8000f8f103f */
[----:B------:R-:W-:-:S04]  /*00e0*/  ULOP3.LUT UR4, UR4, 0xfffffffc, URZ, 0xc0, !UPT ;  /* 0xfffffffc04047892 */ /* 0x000fc8000f8ec03f */
[----:B------:R-:W-:-:S03]  /*00f0*/  UIADD3 UR9, UR9, -UR4, URZ ;  /* 0x8000000409097290 */ /* 0x000fc6000fffe03f */
[----:B------:R-:W-:Y:S09]  /*0100*/  @P0 BRA `(.L_x_1) ;  /* 0x0000000000200947 */ /* 0x000ff20003800000 */
[----:B------:R-:W-:Y:S02]  /*0110*/  ULDC.64 UR6, c[0x0][0x198] ;  /* 0x0000660000067ab9 */ /* 0x000fe40000000a00 */
[----:B------:R-:W-:Y:S02]  /*0120*/  UIADD3 UR10, UP0, UR6, 0xf0, URZ ;  /* 0x000000f0060a7890 */ /* 0x000fe4000ff1e03f */
[----:B------:R-:W-:Y:S02]  /*0130*/  UIADD3 UR6, UP1, UR6, 0x1f0, URZ ;  /* 0x000001f006067890 */ /* 0x000fe4000ff3e03f */
[----:B------:R-:W-:Y:S02]  /*0140*/  UIADD3.X UR11, URZ, UR7, URZ, UP0, !UPT ;  /* 0x000000073f0b7290 */ /* 0x000fe400087fe43f */
[----:B------:R-:W-:-:S07]  /*0150*/  UIADD3.X UR7, URZ, UR7, URZ, UP1, !UPT ;  /* 0x000000073f077290 */ /* 0x000fce0008ffe43f */
[----:B------:R0:W-:Y:S02]  /*0160*/  UTMACCTL.PF [UR10] ;  /* 0x000000000a0079b9 */ /* 0x0001e40008040000 */
[----:B------:R0:W-:Y:S02]  /*0170*/  UTMACCTL.PF [UR6] ;  /* 0x00000000060079b9 */ /* 0x0001e40008040000 */
[----:B0-----:R-:W-:Y:S01]  /*0180*/  NOP ;  /* 0x0000000000007918 */ /* 0x001fe20000000000 */
.L_x_1:
[----:B------:R-:W-:Y:S05]  /*0190*/  BSYNC B0 ;  /* 0x0000000000007941 */ /* 0x000fea0003800000 */
.L_x_0:
[----:B------:R-:W0:Y:S01]  /*01a0*/  SHFL.IDX PT, R2, R0, RZ, 0x1f ;  /* 0x00001fff00027589 */ /* 0x000e2200000e0000 */
[----:B------:R-:W-:Y:S01]  /*01b0*/  UISETP.NE.AND UP0, UPT, UR9, 0x3, UPT ;  /* 0x000000030900788c */ /* 0x000fe2000bf05270 */
[----:B------:R-:W-:Y:S01]  /*01c0*/  ISETP.NE.AND P1, PT, RZ, UR5, PT ;  /* 0x00000005ff007c0c */ /* 0x000fe2000bf25270 */
[----:B------:R-:W-:Y:S02]  /*01d0*/  UIADD3 UR16, UR5, -0x1, URZ ;  /* 0xffffffff05107890 */ /* 0x000fe4000fffe03f */
[----:B------:R-:W-:Y:S02]  /*01e0*/  UISETP.EQ.OR UP0, UPT, UR9, URZ, !UP0 ;  /* 0x0000003f0900728c */ /* 0x000fe4000c702670 */
[----:B------:R-:W-:Y:S02]  /*01f0*/  UISETP.GE.U32.AND UP1, UPT, UR16, 0x2, UPT ;  /* 0x000000021000788c */ /* 0x000fe4000bf26070 */
[----:B------:R-:W-:-:S04]  /*0200*/  UISETP.EQ.AND UP0, UPT, UR5, URZ, UP0 ;  /* 0x0000003f0500728c */ /* 0x000fc80008702270 */
[----:B------:R-:W-:-:S04]  /*0210*/  USEL UR40, URZ, 0x1, !UP0 ;  /* 0x000000013f287887 */ /* 0x000fc8000c000000 */
[----:B------:R-:W-:Y:S01]  /*0220*/  USEL UR40, UR40, 0x2, UP1 ;  /* 0x0000000228287887 */ /* 0x000fe20008800000 */
[----:B0-----:R-:W-:-:S13]  /*0230*/  ISETP.NE.AND P0, PT, R2, RZ, PT ;  /* 0x000000ff0200720c */ /* 0x001fda0003f05270 */
[----:B------:R-:W-:Y:S05]  /*0240*/  @P0 BRA `(.L_x_2) ;  /* 0x0000000000500947 */ /* 0x000fea0003800000 */
[----:B------:R-:W0:Y:S01]  /*0250*/  S2UR UR8, SR_CgaCtaId ;  /* 0x00000000000879c3 */ /* 0x000e220000008800 */
[----:B------:R-:W-:Y:S01]  /*0260*/  UMOV UR4, 0x400 ;  /* 0x0000040000047882 */ /* 0x000fe20000000000 */
[----:B------:R-:W-:Y:S01]  /*0270*/  UMOV UR5, 0x1 ;  /* 0x0000000100057882 */ /* 0x000fe20000000000 */
[----:B------:R-:W-:Y:S01]  /*0280*/  UMOV UR6, 0x4 ;  /* 0x0000000400067882 */ /* 0x000fe20000000000 */
[----:B------:R-:W-:Y:S01]  /*0290*/  ELECT P0, URZ, PT ;  /* 0x00000000003f782f */ /* 0x000fe20003800000 */
[----:B------:R-:W-:-:S04]  /*02a0*/  UIADD3 UR6, -UR6, 0x100000, URZ ;  /* 0x0010000006067890 */ /* 0x000fc8000fffe13f */
[----:B------:R-:W-:Y:S02]  /*02b0*/  USHF.L.U32 UR7, UR6, 0xb, URZ ;  /* 0x0000000b06077899 */ /* 0x000fe4000800063f */
[----:B------:R-:W-:Y:S02]  /*02c0*/  USHF.L.U32 UR6, UR6, 0x1, URZ ;  /* 0x0000000106067899 */ /* 0x000fe4000800063f */
[----:B0-----:R-:W-:Y:S02]  /*02d0*/  ULEA UR8, UR8, UR4, 0x18 ;  /* 0x0000000408087291 */ /* 0x001fe4000f8ec03f */
[----:B------:R-:W-:-:S04]  /*02e0*/  UIADD3 UR4, -UR5, 0x100000, URZ ;  /* 0x0010000005047890 */ /* 0x000fc8000fffe13f */
[----:B------:R-:W-:Y:S02]  /*02f0*/  USHF.L.U32 UR5, UR4, 0xb, URZ ;  /* 0x0000000b04057899 */ /* 0x000fe4000800063f */
[----:B------:R-:W-:Y:S01]  /*0300*/  USHF.L.U32 UR4, UR4, 0x1, URZ ;  /* 0x0000000104047899 */ /* 0x000fe2000800063f */
[----:B------:R-:W0:Y:S11]  /*0310*/  FENCE.VIEW.ASYNC.S ;  /* 0x00000000000073c6 */ /* 0x000e360000000000 */
[----:B0-----:R0:W1:Y:S01]  /*0320*/  SYNCS.EXCH.64 URZ, [UR8], UR4 ;  /* 0x00000004083f75b2 */ /* 0x0010620008000100 */
[----:B------:R0:W2:Y:S01]  /*0330*/  SYNCS.EXCH.64 URZ, [UR8+0x18], UR6 ;  /* 0x00001806083f75b2 */ /* 0x0000a20008000100 */
[----:B------:R0:W3:Y:S01]  /*0340*/  SYNCS.EXCH.64 URZ, [UR8+0x8], UR4 ;  /* 0x00000804083f75b2 */ /* 0x0000e20008000100 */
[----:B------:R0:W4:Y:S01]  /*0350*/  SYNCS.EXCH.64 URZ, [UR8+0x20], UR6 ;  /* 0x00002006083f75b2 */ /* 0x0001220008000100 */
[----:B------:R0:W0:Y:S01]  /*0360*/  SYNCS.EXCH.64 URZ, [UR8+0x10], UR4 ;  /* 0x00001004083f75b2 */ /* 0x0000220008000100 */
[----:B------:R0:W0:Y:S01]  /*0370*/  SYNCS.EXCH.64 URZ, [UR8+0x28], UR6 ;  /* 0x00002806083f75b2 */ /* 0x0000220008000100 */
[----:B------:R-:W-:Y:S01]  /*0380*/  NOP ;  /* 0x0000000000007918 */ /* 0x000fe20000000000 */
.L_x_2:
[----:B------:R-:W5:Y:S01]  /*0390*/  S2UR UR13, SR_CTAID.X ;  /* 0x00000000000d79c3 */ /* 0x000f620000002500 */
[----:B------:R-:W-:Y:S01]  /*03a0*/  SHF.R.S32.HI R3, RZ, 0x1f, R4 ;  /* 0x0000001fff037819 */ /* 0x000fe20000011404 */
[----:B------:R5:W1:Y:S01]  /*03b0*/  SHFL.IDX PT, R6, R0, RZ, 0x1f ;  /* 0x00001fff00067589 */ /* 0x000a6200000e0000 */
[----:B0-----:R-:W-:Y:S01]  /*03c0*/  ULDC UR4, c[0x0][0x150] ;  /* 0x0000540000047ab9 */ /* 0x001fe20000000800 */
[----:B------:R-:W-:Y:S02]  /*03d0*/  ELECT P0, URZ, PT ;  /* 0x00000000003f782f */ /* 0x000fe40003800000 */
[----:B------:R-:W-:Y:S01]  /*03e0*/  LEA.HI R3, R3, R4, RZ, 0x7 ;  /* 0x0000000403037211 */ /* 0x000fe200078f38ff */
[----:B------:R-:W-:Y:S01]  /*03f0*/  ULDC UR5, c[0x0][0x154] ;  /* 0x0000550000057ab9 */ /* 0x000fe20000000800 */
[----:B------:R-:W-:Y:S01]  /*0400*/  SHF.R.S32.HI R7, RZ, 0x1f, R2 ;  /* 0x0000001fff077819 */ /* 0x000fe20000011402 */
[----:B------:R-:W0:Y:S01]  /*0410*/  S2UR UR10, SR_CTAID.Y ;  /* 0x00000000000a79c3 */ /* 0x000e220000002600 */
[----:B------:R-:W-:Y:S01]  /*0420*/  LOP3.LUT R3, R3, 0xffffff80, RZ, 0xc0, !PT ;  /* 0xffffff8003037812 */ /* 0x000fe200078ec0ff */
[----:B------:R-:W-:Y:S01]  /*0430*/  ULDC UR8, c[0x0][0x144] ;  /* 0x0000510000087ab9 */ /* 0x000fe20000000800 */
[----:B------:R-:W-:Y:S01]  /*0440*/  LEA.HI R7, R7, R2, RZ, 0x2 ;  /* 0x0000000207077211 */ /* 0x000fe200078f10ff */
[----:B------:R-:W-:Y:S01]  /*0450*/  NOP ;  /* 0x0000000000007918 */ /* 0x000fe20000000000 */
[----:B------:R-:W-:Y:S01]  /*0460*/  NOP ;  /* 0x0000000000007918 */ /* 0x000fe20000000000 */
[----:B------:R-:W-:Y:S01]  /*0470*/  IMAD.IADD R3, R4, 0x1, -R3 ;  /* 0x0000000104037824 */ /* 0x000fe200078e0a03 */
[----:B------:R-:W-:Y:S01]  /*0480*/  LOP3.LUT R7, R7, 0x3ffffffc, RZ, 0xc0, !PT ;  /* 0x3ffffffc07077812 */ /* 0x000fe200078ec0ff */
[----:B------:R-:W-:Y:S01]  /*0490*/  ULDC UR11, c[0x0][0x148] ;  /* 0x00005200000b7ab9 */ /* 0x000fe20000000800 */
[----:B------:R-:W-:-:S02]  /*04a0*/  IMAD.MOV.U32 R17, RZ, RZ, 0x1 ;  /* 0x00000001ff117424 */ /* 0x000fc400078e00ff */
[----:B------:R-:W-:Y:S01]  /*04b0*/  SHF.R.S32.HI R4, RZ, 0x1f, R3 ;  /* 0x0000001fff047819 */ /* 0x000fe20000011403 */
[----:B------:R-:W-:-:S03]  /*04c0*/  IMAD.IADD R2, R2, 0x1, -R7 ;  /* 0x0000000102027824 */ /* 0x000fc600078e0a07 */
[----:B------:R-:W-:Y:S02]  /*04d0*/  LEA.HI R4, R4, R3, RZ, 0x3 ;  /* 0x0000000304047211 */ /* 0x000fe400078f18ff */
[----:B-----5:R-:W-:Y:S02]  /*04e0*/  I2FP.F32.U32 R5, UR13 ;  /* 0x0000000d00057c45 */ /* 0x020fe40008201000 */
[--C-:B------:R-:W-:Y:S02]  /*04f0*/  SHF.R.S32.HI R0, RZ, 0x3, R4.reuse ;  /* 0x00000003ff007819 */ /* 0x100fe40000011404 */
[----:B-1----:R-:W-:Y:S01]  /*0500*/  ISETP.NE.OR P0, PT, R6, RZ, !P0 ;  /* 0x000000ff0600720c */ /* 0x002fe20004705670 */
[----:B------:R-:W-:Y:S01]  /*0510*/  FMUL R8, R5, UR4 ;  /* 0x0000000405087c20 */ /* 0x000fe20008400000 */
[----:B------:R-:W-:-:S04]  /*0520*/  SHF.R.S32.HI R5, RZ, 0x1f, R4 ;  /* 0x0000001fff057819 */ /* 0x000fc80000011404 */
[----:B------:R-:W-:Y:S01]  /*0530*/  LEA.HI R5, R5, R0, RZ, 0x2 ;  /* 0x0000000005057211 */ /* 0x000fe200078f10ff */
[----:B------:R-:W1:Y:S03]  /*0540*/  F2I.U32.TRUNC.NTZ R8, R8 ;  /* 0x0000000800087305 */ /* 0x000e66000020f000 */
[----:B------:R-:W-:-:S03]  /*0550*/  LOP3.LUT R5, R5, 0xfffffffc, RZ, 0xc0, !PT ;  /* 0xfffffffc05057812 */ /* 0x000fc600078ec0ff */
[----:B------:R-:W-:Y:S01]  /*0560*/  VOTEU.ALL UP0, P0 ;  /* 0x00000000003f7886 */ /* 0x000fe20000000000 */
[----:B------:R-:W-:Y:S01]  /*0570*/  VOTEU.ALL UP1, P0 ;  /* 0x00000000003f7886 */ /* 0x000fe20000020000 */
[----:B------:R-:W-:Y:S01]  /*0580*/  IMAD.IADD R5, R0, 0x1, -R5 ;  /* 0x0000000100057824 */ /* 0x000fe200078e0a05 */
[----:B0-----:R-:W-:Y:S02]  /*0590*/  I2FP.F32.U32 R0, UR10 ;  /* 0x0000000a00007c45 */ /* 0x001fe40008201000 */
[----:B------:R-:W0:Y:S01]  /*05a0*/  @!UP0 S2UR UR7, SR_CgaCtaId ;  /* 0x00000000000789c3 */ /* 0x000e220000008800 */
[----:B------:R-:W-:Y:S01]  /*05b0*/  @!UP0 UMOV UR6, 0x400 ;  /* 0x0000040000068882 */ /* 0x000fe20000000000 */
[----:B------:R-:W-:Y:S01]  /*05c0*/  LEA R2, R2, R5, 0x2 ;  /* 0x0000000502027211 */ /* 0x000fe200078e10ff */
[----:B------:R-:W-:Y:S01]  /*05d0*/  FMUL R4, R0, UR5 ;  /* 0x0000000500047c20 */ /* 0x000fe20008400000 */
[----:B-1----:R-:W-:Y:S02]  /*05e0*/  R2UR UR4, R8 ;  /* 0x00000000080472ca */ /* 0x002fe400000e0000 */
[----:B------:R-:W-:-:S03]  /*05f0*/  LEA.HI R0, R2, R2, RZ, 0x1 ;  /* 0x0000000202007211 */ /* 0x000fc600078f08ff */
[----:B------:R-:W1:Y:S01]  /*0600*/  F2I.U32.TRUNC.NTZ R4, R4 ;  /* 0x0000000400047305 */ /* 0x000e62000020f000 */
[----:B------:R-:W-:-:S05]  /*0610*/  LOP3.LUT R5, R0, 0xfffffffe, RZ, 0xc0, !PT ;  /* 0xfffffffe00057812 */ /* 0x000fca00078ec0ff */
[----:B------:R-:W-:Y:S02]  /*0620*/  IMAD.IADD R5, R2, 0x1, -R5 ;  /* 0x0000000102057824 */ /* 0x000fe400078e0a05 */
[----:B------:R-:W-:-:S04]  /*0630*/  UIADD3 UR4, -UR4, URZ, URZ ;  /* 0x0000003f04047290 */ /* 0x000fc8000fffe13f */
[----:B------:R-:W-:Y:S01]  /*0640*/  UIMAD UR8, UR8, UR4, UR13 ;  /* 0x00000004080872a4 */ /* 0x000fe2000f8e020d */
[----:B-1----:R-:W-:Y:S02]  /*0650*/  R2UR UR12, R4 ;  /* 0x00000000040c72ca */ /* 0x002fe400000e0000 */
[----:B------:R-:W-:Y:S01]  /*0660*/  UMOV UR4, 0x20 ;  /* 0x0000002000047882 */ /* 0x000fe20000000000 */
[----:B------:R-:W1:Y:S02]  /*0670*/  LDC R4, c[0x0][0x140] ;  /* 0x00005000ff047b82 */ /* 0x000e640000000800 */
[----:B------:R-:W-:Y:S01]  /*0680*/  ISETP.NE.AND P3, PT, R5, UR8, PT ;  /* 0x0000000805007c0c */ /* 0x000fe2000bf65270 */
[----:B------:R-:W-:-:S04]  /*0690*/  @!UP0 UIADD3 UR4, -UR4, 0x100000, URZ ;  /* 0x0010000004048890 */ /* 0x000fc8000fffe13f */
[----:B------:R-:W-:Y:S02]  /*06a0*/  @!UP0 USHF.L.U32 UR5, UR4, 0xb, URZ ;  /* 0x0000000b04058899 */ /* 0x000fe4000800063f */
[----:B------:R-:W-:Y:S01]  /*06b0*/  @!UP0 USHF.L.U32 UR4, UR4, 0x1, URZ ;  /* 0x0000000104048899 */ /* 0x000fe2000800063f */
[C---:B------:R-:W-:Y:S01]  /*06c0*/  IMAD.SHL.U32 R5, R2.reuse, 0x4, RZ ;  /* 0x0000000402057824 */ /* 0x040fe200078e00ff */
[----:B0-----:R-:W-:Y:S01]  /*06d0*/  @!UP0 ULEA UR6, UR7, UR6, 0x18 ;  /* 0x0000000607068291 */ /* 0x001fe2000f8ec03f */
[----:B------:R-:W-:Y:S01]  /*06e0*/  VOTEU.ALL UP0, P0 ;  /* 0x00000000003f7886 */ /* 0x000fe20000000000 */
[----:B------:R-:W-:Y:S02]  /*06f0*/  LOP3.LUT P0, RZ, R3, 0x7, RZ, 0xc0, !PT ;  /* 0x0000000703ff7812 */ /* 0x000fe4000780c0ff */
[----:B------:R-:W-:Y:S01]  /*0700*/  LOP3.LUT R152, R2, 0xc, R5, 0x78, !PT ;  /* 0x0000000c02987812 */ /* 0x000fe200078e7805 */
[----:B------:R-:W-:-:S03]  /*0710*/  UIADD3 UR12, -UR12, URZ, URZ ;  /* 0x0000003f0c0c7290 */ /* 0x000fc6000fffe13f */
[C---:B------:R-:W-:Y:S02]  /*0720*/  ISETP.LT.U32.AND P0, PT, R152.reuse, 0x2, !P0 ;  /* 0x000000029800780c */ /* 0x040fe40004701070 */
[----:B------:R-:W-:Y:S01]  /*0730*/  @P3 LEA.HI R0, R152, R152, RZ, 0x1 ;  /* 0x0000009898003211 */ /* 0x000fe200078f08ff */
[----:B------:R-:W0:Y:S02]  /*0740*/  FENCE.VIEW.ASYNC.S ;  /* 0x00000000000073c6 */ /* 0x000e240000000000 */
[----:B0-----:R-:W0:Y:S01]  /*0750*/  @!UP0 SYNCS.EXCH.64 URZ, [UR6+0x40], UR4 ;  /* 0x00004004063f85b2 */ /* 0x001e220008000100 */
[----:B------:R-:W-:Y:S02]  /*0760*/  @P3 SHF.R.S32.HI R0, RZ, 0x1, R0 ;  /* 0x00000001ff003819 */ /* 0x000fe40000011400 */
[----:B-1----:R-:W-:Y:S01]  /*0770*/  ISETP.EQ.U32.AND P2, PT, R4, 0x1, PT ;  /* 0x000000010400780c */ /* 0x002fe20003f42070 */
[----:B------:R1:W0:Y:S01]  /*0780*/  @!UP1 SYNCS.EXCH.64 URZ, [UR6+0x48], UR4 ;  /* 0x00004804063f95b2 */ /* 0x0002220008000100 */
[----:B------:R-:W-:Y:S01]  /*0790*/  NOP ;  /* 0x0000000000007918 */ /* 0x000fe20000000000 */
[----:B-1----:R-:W-:-:S06]  /*07a0*/  UIMAD UR4, UR11, UR12, UR10 ;  /* 0x0000000c0b0472a4 */ /* 0x002fcc000f8e020a */
[----:B------:R-:W-:Y:S02]  /*07b0*/  @P3 ISETP.NE.AND P4, PT, R0, UR4, PT ;  /* 0x0000000400003c0c */ /* 0x000fe4000bf85270 */
[----:B------:R-:W-:Y:S02]  /*07c0*/  SEL R0, RZ, 0x1, !P0 ;  /* 0x00000001ff007807 */ /* 0x000fe40004000000 */
[----:B------:R-:W-:-:S04]  /*07d0*/  @P3 SEL R17, RZ, 0x1, P4 ;  /* 0x00000001ff113807 */ /* 0x000fc80002000000 */
[----:B------:R-:W-:Y:S01]  /*07e0*/  LOP3.LUT R17, R17, R0, RZ, 0xc0, !PT ;  /* 0x0000000011117212 */ /* 0x000fe200078ec0ff */
[----:B------:R-:W-:Y:S06]  /*07f0*/  @!P2 BRA `(.L_x_3) ;  /* 0x000000000008a947 */ /* 0x000fec0003800000 */
[----:B0-234-:R-:W-:Y:S01]  /*0800*/  UCGABAR_ARV ;  /* 0x00000000000079c7 */ /* 0x01dfe20008000000 */
[----:B------:R-:W-:Y:S05]  /*0810*/  BRA `(.L_x_4) ;  /* 0x0000000000047947 */ /* 0x000fea0003800000 */
.L_x_3:
[----:B0-234-:R-:W-:Y:S01]  /*0820*/  NOP ;  /* 0x0000000000007918 */ /* 0x01dfe20000000000 */
.L_x_4:
[----:B------:R-:W-:Y:S01]  /*0830*/  ULDC UR4, c[0x0][0x65c] ;  /* 0x0001970000047ab9 */ /* 0x000fe20000000800 */
[----:B------:R-:W-:Y:S01]  /*0840*/  UMOV UR5, URZ ;  /* 0x0000003f00057c82 */ /* 0x000fe20008000000 */
[----:B------:R-:W-:-:S03]  /*0850*/  UISETP.NE.AND UP0, UPT, UR4, 0x1, UPT ;  /* 0x000000010400788c */ /* 0x000fc6000bf05270 */
[----:B------:R-:W-:Y:S01]  /*0860*/  UMOV UR4, UR13 ;  /* 0x0000000d00047c82 */ /* 0x000fe20008000000 */
[----:B------:R-:W-:Y:S02]  /*0870*/  UP2UR UR45, UPR, URZ, 0x1 ;  /* 0x000000013f2d7883 */ /* 0x000fe40008000000 */
[----:B------:R-:W-:Y:S02]  /*0880*/  PLOP3.LUT P0, PT, PT, PT, UP0, 0x80, 0x0 ;  /* 0x000000000000781c */ /* 0x000fe40003f0f008 */
[----:B------:R-:W-:Y:S02]  /*0890*/  PLOP3.LUT P3, PT, PT, PT, UP0, 0x80, 0x0 ;  /* 0x000000000000781c */ /* 0x000fe40003f6f008 */
[----:B------:R-:W-:Y:S01]  /*08a0*/  PLOP3.LUT P5, PT, PT, PT, UP0, 0x80, 0x0 ;  /* 0x000000000000781c */ /* 0x000fe20003faf008 */
[----:B------:R-:W-:Y:S01]  /*08b0*/  @UP0 ULDC UR14, c[0x0][0x10] ;  /* 0x00000400000e0ab9 */ /* 0x000fe20000000800 */
[----:B------:R-:W-:Y:S01]  /*08c0*/  @UP0 UMOV UR6, UR10 ;  /* 0x0000000a00060c82 */ /* 0x000fe20008000000 */
[----:B------:R-:W-:Y:S01]  /*08d0*/  @UP0 UMOV UR7, URZ ;  /* 0x0000003f00070c82 */ /* 0x000fe20008000000 */
[----:B------:R-:W-:Y:S01]  /*08e0*/  PLOP3.LUT P4, PT, PT, PT, UP0, 0x80, 0x0 ;  /* 0x000000000000781c */ /* 0x000fe20003f8f008 */
[----:B------:R-:W-:-:S03]  /*08f0*/  @UP0 UIMAD.WIDE.U32 UR14, UR13, UR14, UR6 ;  /* 0x0000000e0d0e02a5 */ /* 0x000fc6000f8e0006 */
[----:B------:R-:W-:Y:S01]  /*0900*/  @!UP0 ULDC UR7, c[0x0][0xc] ;  /* 0x0000030000078ab9 */ /* 0x000fe20000000800 */
[----:B------:R-:W-:Y:S01]  /*0910*/  @UP0 UMOV UR6, URZ ;  /* 0x0000003f00060c82 */ /* 0x000fe20008000000 */
[----:B------:R-:W-:Y:S01]  /*0920*/  @!UP0 UIMAD.WIDE.U32 UR4, UR10, UR7, UR4 ;  /* 0x000000070a0482a5 */ /* 0x000fe2000f8e0004 */
[----:B------:R-:W-:Y:S01]  /*0930*/  IMAD.U32 R2, RZ, RZ, UR14 ;  /* 0x0000000eff027e24 */ /* 0x000fe2000f8e00ff */
[----:B------:R-:W-:Y:S02]  /*0940*/  @UP0 UIADD3 UR6, UR15, UR6, URZ ;  /* 0x000000060f060290 */ /* 0x000fe4000fffe03f */
[----:B------:R-:W-:Y:S01]  /*0950*/  MOV R3, UR15 ;  /* 0x0000000f00037c02 */ /* 0x000fe20008000f00 */
[----:B------:R-:W-:Y:S01]  /*0960*/  @P0 IMAD.MOV.U32 R7, RZ, RZ, R2 ;  /* 0x000000ffff070224 */ /* 0x000fe200078e0002 */
[----:B------:R-:W-:Y:S01]  /*0970*/  MOV R4, UR4 ;  /* 0x0000000400047c02 */ /* 0x000fe20008000f00 */
[----:B------:R-:W-:Y:S02]  /*0980*/  IMAD.U32 R5, RZ, RZ, UR5 ;  /* 0x00000005ff057e24 */ /* 0x000fe4000f8e00ff */
[----:B------:R-:W-:-:S02]  /*0990*/  IMAD.U32 R2, RZ, RZ, UR4 ;  /* 0x00000004ff027e24 */ /* 0x000fc4000f8e00ff */
[----:B------:R-:W-:Y:S02]  /*09a0*/  @P3 IMAD.U32 R6, RZ, RZ, UR6 ;  /* 0x00000006ff063e24 */ /* 0x000fe4000f8e00ff */
[----:B------:R-:W-:Y:S02]  /*09b0*/  @!P5 IMAD.MOV.U32 R6, RZ, RZ, R5 ;  /* 0x000000ffff06d224 */ /* 0x000fe400078e0005 */
[----:B------:R-:W-:Y:S02]  /*09c0*/  @!P4 IMAD.MOV.U32 R7, RZ, RZ, R2 ;  /* 0x000000ffff07c224 */ /* 0x000fe400078e0002 */
[----:B------:R-:W-:Y:S01]  /*09d0*/  IMAD.U32 R3, RZ, RZ, UR5 ;  /* 0x00000005ff037e24 */ /* 0x000fe2000f8e00ff */
[----:B------:R0:W-:Y:S04]  /*09e0*/  STL [R1+0x200], R6 ;  /* 0x0002000601007387 */ /* 0x0001e80000100800 */
[----:B------:R0:W-:Y:S01]  /*09f0*/  STL [R1+0x204], R7 ;  /* 0x0002040701007387 */ /* 0x0001e20000100800 */
[----:B------:R-:W-:Y:S05]  /*0a00*/  @!P2 BRA `(.L_x_5) ;  /* 0x00000000000ca947 */ /* 0x000fea0003800000 */
[----:B------:R-:W-:Y:S01]  /*0a10*/  UCGABAR_WAIT ;  /* 0x0000000000007dc7 */ /* 0x000fe20008000000 */
[----:B------:R-:W-:Y:S01]  /*0a20*/  CCTL.IVALL ;  /* 0x00000000ff00798f */ /* 0x000fe20002000000 */
[----:B------:R-:W-:Y:S05]  /*0a30*/  BRA `(.L_x_6) ;  /* 0x0000000000047947 */ /* 0x000fea0003800000 */
.L_x_5:
[----:B------:R-:W-:Y:S06]  /*0a40*/  BAR.SYNC.DEFER_BLOCKING 0x0 ;  /* 0x0000000000007b1d */ /* 0x000fec0000010000 */
.L_x_6:
[----:B------:R-:W-:Y:S05]  /*0a50*/  @!P1 BRA `(.L_x_7) ;  /* 0x0000019800189947 */ /* 0x000fea0003800000 */
[----:B------:R-:W-:-:S06]  /*0a60*/  UISETP.GT.U32.AND UP0, UPT, UR16, 0x1, UPT ;  /* 0x000000011000788c */ /* 0x000fcc000bf04070 */
[----:B------:R-:W-:-:S13]  /*0a70*/  PLOP3.LUT P0, PT, PT, PT, UP0, 0x80, 0x0 ;  /* 0x000000000000781c */ /* 0x000fda0003f0f008 */
[----:B------:R-:W-:Y:S05]  /*0a80*/  @P0 EXIT ;  /* 0x000000000000094d */ /* 0x000fea0003800000 */
[----:B------:R-:W-:Y:S01]  /*0a90*/  ULDC.64 UR4, c[0x0][0x650] ;  /* 0x0001940000047ab9 */ /* 0x000fe20000000a00 */
[----:B------:R-:W-:Y:S01]  /*0aa0*/  UMOV UR41, 0xffffffff ;  /* 0xffffffff00297882 */ /* 0x000fe20000000000 */
[----:B------:R-:W-:Y:S01]  /*0ab0*/  ISETP.GE.U32.AND P0, PT, R7, UR4, PT ;  /* 0x0000000407007c0c */ /* 0x000fe2000bf06070 */
[----:B------:R-:W-:Y:S01]  /*0ac0*/  UMOV UR42, 0xffffffff ;  /* 0xffffffff002a7882 */ /* 0x000fe20000000000 */
[----:B------:R-:W-:Y:S01]  /*0ad0*/  UMOV UR43, 0xffffffff ;  /* 0xffffffff002b7882 */ /* 0x000fe20000000000 */
[----:B------:R-:W-:Y:S02]  /*0ae0*/  PRMT R0, RZ, 0x7610, R0 ;  /* 0x00007610ff007816 */ /* 0x000fe40000000000 */
[----:B------:R-:W-:-:S13]  /*0af0*/  ISETP.GE.U32.AND.EX P0, PT, R6, UR5, PT, P0 ;  /* 0x0000000506007c0c */ /* 0x000fda000bf06100 */
[----:B------:R-:W-:Y:S05]  /*0b00*/  @P0 BRA `(.L_x_8) ;  /* 0x0000000400480947 */ /* 0x000fea0003800000 */
[----:B------:R-:W-:Y:S01]  /*0b10*/  ULDC.64 UR16, c[0x0][0x628] ;  /* 0x00018a0000107ab9 */ /* 0x000fe20000000a00 */
[C---:B------:R-:W-:Y:S01]  /*0b20*/  R2UR UR19, R7.reuse ;  /* 0x00000000071372ca */ /* 0x040fe200000e0000 */
[----:B------:R-:W-:Y:S01]  /*0b30*/  ULDC UR18, c[0x0][0x630] ;  /* 0x00018c0000127ab9 */ /* 0x000fe20000000800 */
[----:B------:R-:W-:Y:S02]  /*0b40*/  ISETP.NE.U32.AND P0, PT, RZ, UR16, PT ;  /* 0x00000010ff007c0c */ /* 0x000fe4000bf05070 */
[----:B------:R-:W-:Y:S02]  /*0b50*/  R2UR UR4, R7 ;  /* 0x00000000070472ca */ /* 0x000fe400000e0000 */
[----:B------:R-:W-:Y:S02]  /*0b60*/  ISETP.NE.AND.EX P0, PT, RZ, UR17, PT, P0 ;  /* 0x00000011ff007c0c */ /* 0x000fe4000bf05300 */
[----:B------:R-:W-:-:S11]  /*0b70*/  R2UR UR5, R6 ;  /* 0x00000000060572ca */ /* 0x000fd600000e0000 */
[----:B------:R-:W-:Y:S05]  /*0b80*/  @!P0 BRA `(.L_x_9) ;  /* 0x0000000000308947 */ /* 0x000fea0003800000 */
[----:B------:R-:W-:Y:S01]  /*0b90*/  R2UR UR4, R7 ;  /* 0x00000000070472ca */ /* 0x000fe200000e0000 */
[----:B------:R-:W-:Y:S01]  /*0ba0*/  ULDC UR9, c[0x0][0x634] ;  /* 0x00018d0000097ab9 */ /* 0x000fe20000000800 */
[----:B------:R-:W-:-:S11]  /*0bb0*/  R2UR UR13, R6 ;  /* 0x00000000060d72ca */ /* 0x000fd600000e0000 */
[----:B------:R-:W-:-:S04]  /*0bc0*/  UIADD3 UR9, UP0, UR4, UR9, URZ ;  /* 0x0000000904097290 */ /* 0x000fc8000ff1e03f */
[----:B------:R-:W-:-:S04]  /*0bd0*/  UIADD3.X UR13, URZ, UR13, URZ, UP0, !UPT ;  /* 0x0000000d3f0d7290 */ /* 0x000fc800087fe43f */
[----:B------:R-:W-:-:S04]  /*0be0*/  UIMAD.WIDE.U32 UR4, UR13, UR16, URZ ;  /* 0x000000100d0472a5 */ /* 0x000fc8000f8e003f */
[----:B------:R-:W-:Y:S02]  /*0bf0*/  UIMAD.WIDE.U32 UR6, UP0, UR9, UR17, UR4 ;  /* 0x00000011090672a5 */ /* 0x000fe4000f800004 */
[----:B------:R-:W-:Y:S02]  /*0c00*/  UIMAD.WIDE.U32 UR4, UR9, UR16, URZ ;  /* 0x00000010090472a5 */ /* 0x000fe4000f8e003f */
[----:B------:R-:W-:Y:S02]  /*0c10*/  UIADD3.X UR15, URZ, URZ, URZ, UP0, !UPT ;  /* 0x0000003f3f0f7290 */ /* 0x000fe400087fe43f */
[----:B------:R-:W-:Y:S01]  /*0c20*/  UIADD3 URZ, UP0, UR5, UR6, URZ ;  /* 0x00000006053f7290 */ /* 0x000fe2000ff1e03f */
[----:B------:R-:W-:-:S03]  /*0c30*/  UMOV UR14, UR7 ;  /* 0x00000007000e7c82 */ /* 0x000fc60008000000 */
[----:B------:R-:W-:-:S12]  /*0c40*/  UIMAD.WIDE.U32.X UR4, UR13, UR17, UR14, UP0 ;  /* 0x000000110d0472a5 */ /* 0x000fd800080e040e */
.L_x_9:
[----:B------:R-:W-:Y:S01]  /*0c50*/  USHF.R.U64 UR43, UR4, UR18, UR5 ;  /* 0x00000012042b7299 */ /* 0x000fe20008001205 */
[----:B------:R-:W-:Y:S01]  /*0c60*/  R2UR UR7, R6 ;  /* 0x00000000060772ca */ /* 0x000fe200000e0000 */
[----:B------:R-:W-:Y:S02]  /*0c70*/  USHF.R.U32.HI UR4, URZ, UR18, UR5 ;  /* 0x000000123f047299 */ /* 0x000fe40008011605 */
[----:B------:R-:W-:Y:S01]  /*0c80*/  UIADD3 UR5, UP0, URZ, -UR43, URZ ;  /* 0x8000002b3f057290 */ /* 0x000fe2000ff1e03f */
[----:B------:R-:W-:Y:S01]  /*0c90*/  ULDC.64 UR14, c[0x0][0x620] ;  /* 0x00018800000e7ab9 */ /* 0x000fe20000000a00 */
[----:B------:R-:W-:Y:S02]  /*0ca0*/  UMOV UR6, UR19 ;  /* 0x0000001300067c82 */ /* 0x000fe40008000000 */
[----:B------:R-:W-:Y:S01]  /*0cb0*/  UIADD3.X UR4, URZ, ~UR4, URZ, UP0, !UPT ;  /* 0x800000043f047290 */ /* 0x000fe200087fe43f */
[----:B------:R-:W-:Y:S01]  /*0cc0*/  ULDC UR9, c[0x0][0x618] ;  /* 0x0001860000097ab9 */ /* 0x000fe20000000800 */
[----:B------:R-:W-:-:S02]  /*0cd0*/  UIMAD UR12, UR11, UR12, UR10 ;  /* 0x0000000c0b0c72a4 */ /* 0x000fc4000f8e020a */
[----:B------:R-:W-:Y:S02]  /*0ce0*/  UIMAD UR4, UR4, UR14, URZ ;  /* 0x0000000e040472a4 */ /* 0x000fe4000f8e023f */
[----:B------:R-:W-:Y:S02]  /*0cf0*/  UIMAD.WIDE.U32 UR6, UR5, UR14, UR6 ;  /* 0x0000000e050672a5 */ /* 0x000fe4000f8e0006 */
[----:B------:R-:W-:Y:S01]  /*0d00*/  UIMAD UR4, UR5, UR15, UR4 ;  /* 0x0000000f050472a4 */ /* 0x000fe2000f8e0204 */
[----:B------:R-:W-:Y:S01]  /*0d10*/  ULDC UR10, c[0x0][0x608] ;  /* 0x00018200000a7ab9 */ /* 0x000fe20000000800 */
[----:B------:R-:W-:Y:S02]  /*0d20*/  ULDC UR18, c[0x0][0x658] ;  /* 0x0001960000127ab9 */ /* 0x000fe40000000800 */
[----:B------:R-:W-:Y:S01]  /*0d30*/  UIADD3 UR7, UR7, UR4, URZ ;  /* 0x0000000407077290 */ /* 0x000fe2000fffe03f */
[----:B------:R-:W-:Y:S02]  /*0d40*/  UMOV UR11, 0xffffffff ;  /* 0xffffffff000b7882 */ /* 0x000fe40000000000 */
[----:B------:R-:W-:Y:S01]  /*0d50*/  ULDC.64 UR4, c[0x0][0x640] ;  /* 0x0001900000047ab9 */ /* 0x000fe20000000a00 */
[----:B------:R-:W-:Y:S01]  /*0d60*/  USHF.R.U64 UR16, UR6, UR9, UR7 ;  /* 0x0000000906107299 */ /* 0x000fe20008001207 */
[----:B------:R-:W-:Y:S01]  /*0d70*/  ISETP.NE.U32.AND P0, PT, RZ, UR4, PT ;  /* 0x00000004ff007c0c */ /* 0x000fe2000bf05070 */
[----:B------:R-:W-:-:S02]  /*0d80*/  USHF.R.U32.HI UR7, URZ, UR9, UR7 ;  /* 0x000000093f077299 */ /* 0x000fc40008011607 */
[----:B------:R-:W-:Y:S01]  /*0d90*/  USHF.L.U32 UR6, UR11, UR18, URZ ;  /* 0x000000120b067299 */ /* 0x000fe2000800063f */
[----:B------:R-:W-:Y:S01]  /*0da0*/  ISETP.NE.AND.EX P0, PT, RZ, UR5, PT, P0 ;  /* 0x00000005ff007c0c */ /* 0x000fe2000bf05300 */
[----:B------:R-:W-:Y:S02]  /*0db0*/  USHF.R.U64 UR22, UR16, UR10, UR7 ;  /* 0x0000000a10167299 */ /* 0x000fe40008001207 */
[----:B------:R-:W-:Y:S02]  /*0dc0*/  USHF.R.U32.HI UR7, URZ, UR10, UR7 ;  /* 0x0000000a3f077299 */ /* 0x000fe40008011607 */
[----:B------:R-:W-:Y:S02]  /*0dd0*/  UISETP.NE.AND UP1, UPT, UR45, URZ, UPT ;  /* 0x0000003f2d00728c */ /* 0x000fe4000bf25270 */
[----:B------:R-:W-:Y:S01]  /*0de0*/  USHF.R.U64 UR23, UR22, UR18, UR7 ;  /* 0x0000001216177299 */ /* 0x000fe20008001207 */
[----:B------:R-:W-:Y:S01]  /*0df0*/  ULDC UR17, c[0x0][0x600] ;  /* 0x0001800000117ab9 */ /* 0x000fe20000000800 */
[----:B------:R-:W-:-:S02]  /*0e00*/  ULOP3.LUT UR13, URZ, UR6, URZ, 0x33, !UPT ;  /* 0x000000063f0d7292 */ /* 0x000fc4000f8e333f */
[----:B------:R-:W-:Y:S02]  /*0e10*/  UIADD3 UR15, UR17, -0x1, URZ ;  /* 0xffffffff110f7890 */ /* 0x000fe4000fffe03f */
[----:B------:R-:W-:Y:S02]  /*0e20*/  USEL UR12, UR8, UR12, !UP1 ;  /* 0x0000000c080c7287 */ /* 0x000fe4000c800000 */
[----:B------:R-:W-:Y:S01]  /*0e30*/  USHF.R.U32.HI UR7, URZ, UR18, UR7 ;  /* 0x000000123f077299 */ /* 0x000fe20008011607 */
[----:B------:R-:W-:Y:S01]  /*0e40*/  ULDC UR19, c[0x0][0x648] ;  /* 0x0001920000137ab9 */ /* 0x000fe20000000800 */
[----:B------:R-:W-:Y:S01]  /*0e50*/  ULDC UR20, c[0x0][0x638] ;  /* 0x00018e0000147ab9 */ /* 0x000fe20000000800 */
[----:B------:R-:W-:Y:S01]  /*0e60*/  UMOV UR21, 0x1 ;  /* 0x0000000100157882 */ /* 0x000fe20000000000 */
[----:B------:R-:W-:Y:S01]  /*0e70*/  UMOV UR6, UR23 ;  /* 0x0000001700067c82 */ /* 0x000fe20008000000 */
[----:B------:R-:W-:Y:S07]  /*0e80*/  @!P0 BRA `(.L_x_10) ;  /* 0x0000000000308947 */ /* 0x000fee0003800000 */
[----:B------:R-:W-:Y:S02]  /*0e90*/  ULDC UR10, c[0x0][0x64c] ;  /* 0x00019300000a7ab9 */ /* 0x000fe40000000800 */
        /* <DEDUP_REMOVED lines=8> */
[----:B------:R-:W-:-:S07]  /*0f20*/  UIMAD.WIDE.U32.X UR4, UR14, UR5, UR10, UP0 ;  /* 0x000000050e0472a5 */ /* 0x000fce00080e040a */
[----:B------:R-:W-:Y:S01]  /*0f30*/  UMOV UR6, UR4 ;  /* 0x0000000400067c82 */ /* 0x000fe20008000000 */
[----:B------:R-:W-:-:S05]  /*0f40*/  UMOV UR7, UR5 ;  /* 0x0000000500077c82 */ /* 0x000fca0008000000 */
.L_x_10:
[----:B------:R-:W-:Y:S01]  /*0f50*/  USHF.R.U64 UR5, UR6, UR19, UR7 ;  /* 0x0000001306057299 */ /* 0x000fe20008001207 */
[----:B------:R-:W-:Y:S01]  /*0f60*/  IMAD.MOV.U32 R0, RZ, RZ, 0x1 ;  /* 0x00000001ff007424 */ /* 0x000fe200078e00ff */
[----:B------:R-:W-:Y:S02]  /*0f70*/  USHF.L.U32 UR4, UR21, UR18, URZ ;  /* 0x0000001215047299 */ /* 0x000fe4000800063f */
[----:B------:R-:W-:Y:S02]  /*0f80*/  ULOP3.LUT UR13, UR22, UR13, URZ, 0xc0, !UPT ;  /* 0x0000000d160d7292 */ /* 0x000fe4000f8ec03f */
[----:B------:R-:W-:Y:S02]  /*0f90*/  UIADD3 UR6, -UR5, URZ, URZ ;  /* 0x0000003f05067290 */ /* 0x000fe4000fffe13f */
[----:B------:R-:W-:Y:S02]  /*0fa0*/  UIMAD UR13, UR4, UR5, UR13 ;  /* 0x00000005040d72a4 */ /* 0x000fe4000f8e020d */
[----:B------:R-:W-:-:S02]  /*0fb0*/  ULOP3.LUT UR15, UR16, UR15, URZ, 0xc0, !UPT ;  /* 0x0000000f100f7292 */ /* 0x000fc4000f8ec03f */
[----:B------:R-:W-:Y:S01]  /*0fc0*/  UIMAD UR4, UR6, UR20, UR23 ;  /* 0x00000014060472a4 */ /* 0x000fe2000f8e0217 */
[----:B------:R-:W-:Y:S01]  /*0fd0*/  ULDC UR5, c[0x0][0x610] ;  /* 0x0001840000057ab9 */ /* 0x000fe20000000800 */
[----:B------:R-:W-:Y:S02]  /*0fe0*/  UISETP.NE.AND UP0, UPT, UR45, URZ, UPT ;  /* 0x0000003f2d00728c */ /* 0x000fe4000bf05270 */
[----:B------:R-:W-:Y:S02]  /*0ff0*/  UIMAD UR12, UR13, UR5, UR12 ;  /* 0x000000050d0c72a4 */ /* 0x000fe4000f8e020c */
[----:B------:R-:W-:-:S04]  /*1000*/  UIMAD UR4, UR4, UR17, UR15 ;  /* 0x00000011040472a4 */ /* 0x000fc8000f8e020f */
[----:B------:R-:W-:Y:S02]  /*1010*/  USEL UR42, UR4, UR12, !UP0 ;  /* 0x0000000c042a7287 */ /* 0x000fe4000c000000 */
[----:B------:R-:W-:-:S12]  /*1020*/  USEL UR41, UR12, UR4, !UP0 ;  /* 0x000000040c297287 */ /* 0x000fd8000c000000 */
.L_x_8:
[----:B------:R-:W-:-:S08]  /*1030*/  NOP ;  /* 0x0000000000007918 */ /* 0x000fd00000000000 */
[----:B------:R-:W1:Y:S02]  /*1040*/  USETMAXREG.TRY_ALLOC.CTAPOOL UP0, 0xf0 ;  /* 0x000000f0000079c8 */ /* 0x000e640008000600 */
[----:B-1----:R-:W-:-:S13]  /*1050*/  PLOP3.LUT P0, PT, PT, PT, UP0, 0x80, 0x0 ;  /* 0x000000000000781c */ /* 0x002fda0003f0f008 */
[----:B------:R-:W-:Y:S05]  /*1060*/  @!P0 BRA `(.L_x_8) ;  /* 0xfffffffc00f08947 */ /* 0x000fea000383ffff */
[----:B------:R-:W-:Y:S01]  /*1070*/  ULDC.64 UR4, c[0x0][0x598] ;  /* 0x0001660000047ab9 */ /* 0x000fe20000000a00 */
[----:B------:R-:W-:Y:S01]  /*1080*/  ULDC.64 UR36, c[0x0][0x208] ;  /* 0x0000820000247ab9 */ /* 0x000fe20000000a00 */
[----:B------:R-:W-:-:S04]  /*1090*/  ISETP.NE.U32.AND P0, PT, RZ, UR4, PT ;  /* 0x00000004ff007c0c */ /* 0x000fc8000bf05070 */
[----:B------:R-:W-:-:S13]  /*10a0*/  ISETP.NE.AND.EX P0, PT, RZ, UR5, PT, P0 ;  /* 0x00000005ff007c0c */ /* 0x000fda000bf05300 */
[----:B------:R-:W-:Y:S05]  /*10b0*/  @!P0 BRA `(.L_x_11) ;  /* 0x00000000001c8947 */ /* 0x000fea0003800000 */
[----:B------:R-:W1:Y:S02]  /*10c0*/  LDC.64 R2, c[0x0][0x598] ;  /* 0x00016600ff027b82 */ /* 0x000e640000000a00 */
[----:B-1----:R-:W2:Y:S02]  /*10d0*/  LDG.E.64 R2, desc[UR36][R2.64] ;  /* 0x0000002402027981 */ /* 0x002ea4000c1e1b00 */
[----:B--2---:R-:W-:-:S04]  /*10e0*/  ISETP.NE.U32.AND P0, PT, R2, RZ, PT ;  /* 0x000000ff0200720c */ /* 0x004fc80003f05070 */
[----:B------:R-:W-:-:S13]  /*10f0*/  ISETP.NE.AND.EX P0, PT, R3, RZ, PT, P0 ;  /* 0x000000ff0300720c */ /* 0x000fda0003f05300 */
[----:B------:R-:W-:Y:S05]  /*1100*/  @!P0 BRA `(.L_x_11) ;  /* 0x0000000000088947 */ /* 0x000fea0003800000 */
[----:B------:R1:W5:Y:S01]  /*1110*/  LD.E R2, desc[UR36][R2.64] ;  /* 0x0000002402027980 */ /* 0x000362000c101900 */
[----:B------:R-:W-:Y:S05]  /*1120*/  BRA `(.L_x_12) ;  /* 0x0000000000247947 */ /* 0x000fea0003800000 */
.L_x_11:
[----:B------:R-:W-:Y:S02]  /*1130*/  ULDC.64 UR4, c[0x0][0x588] ;  /* 0x0001620000047ab9 */ /* 0x000fe40000000a00 */
[----:B------:R-:W-:-:S04]  /*1140*/  ISETP.NE.U32.AND P0, PT, RZ, UR4, PT ;  /* 0x00000004ff007c0c */ /* 0x000fc8000bf05070 */
[----:B------:R-:W-:-:S13]  /*1150*/  ISETP.NE.AND.EX P0, PT, RZ, UR5, PT, P0 ;  /* 0x00000005ff007c0c */ /* 0x000fda000bf05300 */
[----:B------:R-:W-:Y:S05]  /*1160*/  @!P0 BRA `(.L_x_13) ;  /* 0x00000000000c8947 */ /* 0x000fea0003800000 */
[----:B------:R-:W1:Y:S02]  /*1170*/  LDC.64 R2, c[0x0][0x588] ;  /* 0x00016200ff027b82 */ /* 0x000e640000000a00 */
[----:B-1----:R2:W5:Y:S01]  /*1180*/  LDG.E R2, desc[UR36][R2.64] ;  /* 0x0000002402027981 */ /* 0x002562000c1e1900 */
[----:B------:R-:W-:Y:S05]  /*1190*/  BRA `(.L_x_12) ;  /* 0x0000000000087947 */ /* 0x000fea0003800000 */
.L_x_13:
[----:B------:R-:W-:Y:S02]  /*11a0*/  ULDC UR4, c[0x0][0x580] ;  /* 0x0001600000047ab9 */ /* 0x000fe40000000800 */
[----:B------:R-:W-:-:S07]  /*11b0*/  MOV R2, UR4 ;  /* 0x0000000400027c02 */ /* 0x000fce0008000f00 */
.L_x_12:
[----:B------:R-:W-:Y:S02]  /*11c0*/  ULDC.64 UR4, c[0x0][0x5a0] ;  /* 0x0001680000047ab9 */ /* 0x000fe40000000a00 */
[----:B------:R-:W-:-:S04]  /*11d0*/  ISETP.NE.U32.AND P0, PT, RZ, UR4, PT ;  /* 0x00000004ff007c0c */ /* 0x000fc8000bf05070 */
[----:B------:R-:W-:-:S13]  /*11e0*/  ISETP.NE.AND.EX P0, PT, RZ, UR5, PT, P0 ;  /* 0x00000005ff007c0c */ /* 0x000fda000bf05300 */
[----:B------:R-:W-:Y:S05]  /*11f0*/  @!P0 BRA `(.L_x_14) ;  /* 0x00000000001c8947 */ /* 0x000fea0003800000 */
[----:B------:R-:W3:Y:S02]  /*1200*/  LDC.64 R4, c[0x0][0x5a0] ;  /* 0x00016800ff047b82 */ /* 0x000ee40000000a00 */
[----:B---3--:R-:W3:Y:S02]  /*1210*/  LDG.E.64 R4, desc[UR36][R4.64] ;  /* 0x0000002404047981 */ /* 0x008ee4000c1e1b00 */
[----:B---3--:R-:W-:-:S04]  /*1220*/  ISETP.NE.U32.AND P0, PT, R4, RZ, PT ;  /* 0x000000ff0400720c */ /* 0x008fc80003f05070 */
[----:B------:R-:W-:-:S13]  /*1230*/  ISETP.NE.AND.EX P0, PT, R5, RZ, PT, P0 ;  /* 0x000000ff0500720c */ /* 0x000fda0003f05300 */
[----:B------:R-:W-:Y:S05]  /*1240*/  @!P0 BRA `(.L_x_14) ;  /* 0x0000000000088947 */ /* 0x000fea0003800000 */
[----:B------:R3:W5:Y:S01]  /*1250*/  LD.E R16, desc[UR36][R4.64] ;  /* 0x0000002404107980 */ /* 0x000762000c101900 */
[----:B------:R-:W-:Y:S05]  /*1260*/  BRA `(.L_x_15) ;  /* 0x0000000000247947 */ /* 0x000fea0003800000 */
.L_x_14:
[----:B------:R-:W-:Y:S02]  /*1270*/  ULDC.64 UR4, c[0x0][0x590] ;  /* 0x0001640000047ab9 */ /* 0x000fe40000000a00 */
[----:B------:R-:W-:-:S04]  /*1280*/  ISETP.NE.U32.AND P0, PT, RZ, UR4, PT ;  /* 0x00000004ff007c0c */ /* 0x000fc8000bf05070 */
[----:B------:R-:W-:-:S13]  /*1290*/  ISETP.NE.AND.EX P0, PT, RZ, UR5, PT, P0 ;  /* 0x00000005ff007c0c */ /* 0x000fda000bf05300 */
[----:B------:R-:W-:Y:S05]  /*12a0*/  @!P0 BRA `(.L_x_16) ;  /* 0x00000000000c8947 */ /* 0x000fea0003800000 */
[----:B------:R-:W3:Y:S02]  /*12b0*/  LDC.64 R4, c[0x0][0x590] ;  /* 0x00016400ff047b82 */ /* 0x000ee40000000a00 */
[----:B---3--:R4:W5:Y:S01]  /*12c0*/  LDG.E R16, desc[UR36][R4.64] ;  /* 0x0000002404107981 */ /* 0x008962000c1e1900 */
[----:B------:R-:W-:Y:S05]  /*12d0*/  BRA `(.L_x_15) ;  /* 0x0000000000087947 */ /* 0x000fea0003800000 */
.L_x_16:
[----:B------:R-:W-:Y:S02]  /*12e0*/  ULDC UR4, c[0x0][0x584] ;  /* 0x0001610000047ab9 */ /* 0x000fe40000000800 */
[----:B------:R-:W-:-:S07]  /*12f0*/  IMAD.U32 R16, RZ, RZ, UR4 ;  /* 0x00000004ff107e24 */ /* 0x000fce000f8e00ff */
.L_x_15:
[----:B------:R-:W-:-:S13]  /*1300*/  LOP3.LUT P0, RZ, R0, 0xff, RZ, 0xc0, !PT ;  /* 0x000000ff00ff7812 */ /* 0x000fda000780c0ff */
[----:B------:R-:W-:Y:S05]  /*1310*/  @!P0 EXIT ;  /* 0x000000000000894d */ /* 0x000fea0003800000 */
[----:B------:R-:W-:Y:S01]  /*1320*/  ULDC UR4, c[0x0][0x28c] ;  /* 0x0000a30000047ab9 */ /* 0x000fe20000000800 */
[----:B------:R-:W-:Y:S01]  /*1330*/  UMOV UR38, URZ ;  /* 0x0000003f00267c82 */ /* 0x000fe20008000000 */
[----:B------:R-:W-:Y:S01]  /*1340*/  UIADD3 UR4, UR4, 0x3f, URZ ;  /* 0x0000003f04047890 */ /* 0x000fe2000fffe03f */
[----:B------:R-:W-:-:S03]  /*1350*/  UMOV UR39, URZ ;  /* 0x0000003f00277c82 */ /* 0x000fc60008000000 */
[----:B------:R-:W-:-:S04]  /*1360*/  USHF.R.S32.HI UR5, URZ, 0x1f, UR4 ;  /* 0x0000001f3f057899 */ /* 0x000fc80008011404 */
[----:B------:R-:W-:-:S04]  /*1370*/  ULEA.HI UR5, UR5, UR4, URZ, 0x6 ;  /* 0x0000000405057291 */ /* 0x000fc8000f8f303f */
[----:B------:R-:W-:-:S12]  /*1380*/  USHF.R.S32.HI UR44, URZ, 0x6, UR5 ;  /* 0x000000063f2c7899 */ /* 0x000fd80008011405 */
.L_x_546:
[----:B------:R-:W0:Y:S01]  /*1390*/  S2R R0, SR_TID.X ;  /* 0x0000000000007919 */ /* 0x000e220000002100 */
[----:B-1----:R-:W1:Y:S01]  /*13a0*/  S2UR UR7, SR_CgaCtaId ;  /* 0x00000000000779c3 */ /* 0x002e620000008800 */
[----:B------:R-:W-:Y:S02]  /*13b0*/  UMOV UR6, 0x400 ;  /* 0x0000040000067882 */ /* 0x000fe40000000000 */
[----:B-1----:R-:W-:Y:S01]  /*13c0*/  ULEA UR6, UR7, UR6, 0x18 ;  /* 0x0000000607067291 */ /* 0x002fe2000f8ec03f */
[----:B0-----:R-:W-:-:S04]  /*13d0*/  LOP3.LUT R0, R0, 0x80, RZ, 0xc0, !PT ;  /* 0x0000008000007812 */ /* 0x001fc800078ec0ff */
[----:B------:R-:W-:-:S06]  /*13e0*/  SHF.R.U32.HI R0, RZ, 0x7, R0 ;  /* 0x00000007ff007819 */ /* 0x000fcc0000011600 */
[----:B------:R-:W0:Y:S02]  /*13f0*/  SHFL.IDX PT, R0, R0, RZ, 0x1f ;  /* 0x00001fff00007589 */ /* 0x000e2400000e0000 */
[----:B0-----:R-:W-:-:S13]  /*1400*/  R2UR UR4, R0 ;  /* 0x00000000000472ca */ /* 0x001fda00000e0000 */
[----:B------:R-:W-:-:S04]  /*1410*/  ULEA.HI UR5, UR4, UR4, URZ, 0x1 ;  /* 0x0000000404057291 */ /* 0x000fc8000f8f083f */
[----:B------:R-:W-:-:S04]  /*1420*/  ULOP3.LUT UR5, UR5, 0x7fffe, URZ, 0xc0, !UPT ;  /* 0x0007fffe05057892 */ /* 0x000fc8000f8ec03f */
[----:B------:R-:W-:-:S03]  /*1430*/  UIADD3 UR5, UR4, -UR5, URZ ;  /* 0x8000000504057290 */ /* 0x000fc6000fffe03f */
[----:B------:R-:W-:Y:S01]  /*1440*/  ULDC UR4, c[0x0][0x28c] ;  /* 0x0000a30000047ab9 */ /* 0x000fe20000000800 */
[----:B------:R-:W-:Y:S01]  /*1450*/  ULEA UR5, UR5, UR6, 0xd ;  /* 0x0000000605057291 */ /* 0x000fe2000f8e683f */
[----:B------:R-:W-:-:S03]  /*1460*/  ISETP.LT.AND P0, PT, RZ, UR4, PT ;  /* 0x00000004ff007c0c */ /* 0x000fc6000bf01270 */
[----:B------:R-:W-:-:S04]  /*1470*/  UIADD3 UR5, UR5, 0x100, URZ ;  /* 0x0000010005057890 */ /* 0x000fc8000fffe03f */
[----:B------:R-:W-:-:S04]  /*1480*/  USHF.R.U32.HI UR5, URZ, 0x4, UR5 ;  /* 0x000000043f057899 */ /* 0x000fc80008011605 */
[----:B------:R-:W-:Y:S02]  /*1490*/  ULOP3.LUT UR46, UR5, 0x3fff, URZ, 0xc0, !UPT ;  /* 0x00003fff052e7892 */ /* 0x000fe4000f8ec03f */
[----:B---3--:R-:W-:Y:S10]  /*14a0*/  @P0 BRA `(.L_x_17) ;  /* 0x0000000000400947 */ /* 0x008ff40003800000 */
[----:B------:R-:W-:Y:S01]  /*14b0*/  MOV R0, 0x0 ;  /* 0x0000000000007802 */ /* 0x000fe20000000f00 */
[----:B------:R-:W-:Y:S01]  /*14c0*/  ULDC.64 UR4, c[0x4][0x68] ;  /* 0x01001a0000047ab9 */ /* 0x000fe20000000a00 */
[----:B------:R-:W-:Y:S01]  /*14d0*/  ULDC.64 UR6, c[0x4][0x8] ;  /* 0x0100020000067ab9 */ /* 0x000fe20000000a00 */
[----:B---34-:R-:W-:Y:S01]  /*14e0*/  IMAD.U32 R4, RZ, RZ, UR4 ;  /* 0x00000004ff047e24 */ /* 0x018fe2000f8e00ff */
[----:B------:R0:W1:Y:S01]  /*14f0*/  LDC.64 R14, c[0x4][R0] ;  /* 0x01000000000e7b82 */ /* 0x0000620000000a00 */
[----:B------:R-:W-:Y:S01]  /*1500*/  IMAD.U32 R5, RZ, RZ, UR5 ;  /* 0x00000005ff057e24 */ /* 0x000fe2000f8e00ff */
[----:B------:R-:W-:Y:S01]  /*1510*/  ULDC.64 UR4, c[0x4][0x70] ;  /* 0x01001c0000047ab9 */ /* 0x000fe20000000a00 */
[----:B------:R-:W-:Y:S01]  /*1520*/  IMAD.U32 R10, RZ, RZ, UR6 ;  /* 0x00000006ff0a7e24 */ /* 0x000fe2000f8e00ff */
[----:B------:R-:W-:Y:S01]  /*1530*/  MOV R7, UR5 ;  /* 0x0000000500077c02 */ /* 0x000fe20008000f00 */
[----:B------:R-:W-:Y:S01]  /*1540*/  IMAD.U32 R6, RZ, RZ, UR4 ;  /* 0x00000004ff067e24 */ /* 0x000fe2000f8e00ff */
[----:B------:R-:W-:Y:S01]  /*1550*/  MOV R13, RZ ;  /* 0x000000ff000d7202 */ /* 0x000fe20000000f00 */
[----:B------:R-:W-:-:S02]  /*1560*/  IMAD.U32 R11, RZ, RZ, UR7 ;  /* 0x00000007ff0b7e24 */ /* 0x000fc4000f8e00ff */
[----:B------:R-:W-:Y:S02]  /*1570*/  IMAD.MOV.U32 R8, RZ, RZ, 0x1e1 ;  /* 0x000001e1ff087424 */ /* 0x000fe400078e00ff */
[----:B0-----:R-:W-:-:S07]  /*1580*/  IMAD.MOV.U32 R12, RZ, RZ, 0x1 ;  /* 0x00000001ff0c7424 */ /* 0x001fce00078e00ff */
[----:B------:R-:W-:-:S07]  /*1590*/  LEPC R20, `(.L_x_17) ;  /* 0x000000001014794e */ /* 0x000fce0000000000 */
[----:B-12--5:R-:W-:Y:S05]  /*15a0*/  CALL.ABS.NOINC R14 ;  /* 0x000000000e007343 */ /* 0x026fea0003c00000 */
.L_x_17:
[----:B------:R-:W-:-:S06]  /*15b0*/  ULOP3.LUT UR4, UR40, 0x1, URZ, 0xfc, !UPT ;  /* 0x0000000128047892 */ /* 0x000fcc000f8efc3f */
[----:B------:R-:W-:-:S05]  /*15c0*/  IMAD.U32 R0, RZ, RZ, UR4 ;  /* 0x00000004ff007e24 */ /* 0x000fca000f8e00ff */
[----:B------:R-:W-:-:S13]  /*15d0*/  ISETP.NE.AND P0, PT, R0, 0x3, PT ;  /* 0x000000030000780c */ /* 0x000fda0003f05270 */
[----:B------:R-:W-:Y:S05]  /*15e0*/  @!P0 BRA `(.L_x_18) ;  /* 0x0000000000048947 */ /* 0x000fea0003800000 */
[----:B------:R-:W-:Y:S01]  /*15f0*/  BPT.TRAP 0x1 ;  /* 0x000000040000795c */ /* 0x000fe20000300000 */
.L_x_18:
[----:B------:R-:W0:Y:S01]  /*1600*/  S2UR UR5, SR_CgaCtaId ;  /* 0x00000000000579c3 */ /* 0x000e220000008800 */
[----:B------:R-:W-:Y:S01]  /*1610*/  UMOV UR4, 0x400 ;  /* 0x0000040000047882 */ /* 0x000fe20000000000 */
[----:B---34-:R-:W-:Y:S02]  /*1620*/  IMAD.U32 R5, RZ, RZ, UR39 ;  /* 0x00000027ff057e24 */ /* 0x018fe4000f8e00ff */
[----:B--2---:R-:W-:-:S05]  /*1630*/  IMAD.U32 R3, RZ, RZ, UR38 ;  /* 0x00000026ff037e24 */ /* 0x004fca000f8e00ff */
[----:B------:R-:W-:Y:S01]  /*1640*/  SHF.L.U32 R3, R3, 0x1f, RZ ;  /* 0x0000001f03037819 */ /* 0x000fe200000006ff */
[----:B0-----:R-:W-:-:S06]  /*1650*/  ULEA UR4, UR5, UR4, 0x18 ;  /* 0x0000000405047291 */ /* 0x001fcc000f8ec03f */
[----:B------:R-:W-:-:S05]  /*1660*/  IMAD.U32 R0, RZ, RZ, UR4 ;  /* 0x00000004ff007e24 */ /* 0x000fca000f8e00ff */
[----:B------:R-:W-:-:S04]  /*1670*/  LEA R4, R5, R0, 0x3 ;  /* 0x0000000005047211 */ /* 0x000fc800078e18ff */
[----:B------:R0:W1:Y:S01]  /*1680*/  SYNCS.PHASECHK.TRANS64.TRYWAIT P1, [R4+URZ], R3 ;  /* 0x00000003040075a7 */ /* 0x000062000802017f */
[----:B------:R-:W-:Y:S05]  /*1690*/  @!P0 BRA `(.L_x_19) ;  /* 0x0000000000048947 */ /* 0x000fea0003800000 */
[----:B------:R-:W-:Y:S01]  /*16a0*/  BPT.TRAP 0x1 ;  /* 0x000000040000795c */ /* 0x000fe20000300000 */
.L_x_19:
[----:B-1----:R-:W-:Y:S05]  /*16b0*/  @P1 BRA `(.L_x_20) ;  /* 0x0000000000081947 */ /* 0x002fea0003800000 */
[----:B------:R-:W1:Y:S02]  /*16c0*/  SYNCS.PHASECHK.TRANS64.TRYWAIT P1, [R4+URZ], R3 ;  /* 0x00000003040075a7 */ /* 0x000e64000802017f */
[----:B-1----:R-:W-:Y:S05]  /*16d0*/  @!P1 BRA `(.L_x_21) ;  /* 0x000001a000a49947 */ /* 0x002fea0003800000 */
.L_x_20:
[----:B------:R-:W-:-:S04]  /*16e0*/  UISETP.LT.AND UP0, UPT, UR44, 0x1, UPT ;  /* 0x000000012c00788c */ /* 0x000fc8000bf01270 */
[----:B------:R-:W-:-:S06]  /*16f0*/  USEL UR4, UR44, 0x1, UP0 ;  /* 0x000000012c047887 */ /* 0x000fcc0008000000 */
[----:B01----:R-:W-:Y:S01]  /*1700*/  IMAD.U32 R3, RZ, RZ, UR4 ;  /* 0x00000004ff037e24 */ /* 0x003fe2000f8e00ff */
[----:B------:R-:W-:Y:S05]  /*1710*/  WARPSYNC.ALL ;  /* 0x0000000000007948 */ /* 0x000fea0003800000 */
[----:B------:R-:W-:-:S04]  /*1720*/  IADD3 R3, -R3, UR44, RZ ;  /* 0x0000002c03037c10 */ /* 0x000fc8000fffe1ff */
[----:B------:R-:W-:Y:S02]  /*1730*/  ISETP.GE.AND P1, PT, R3, 0x1, PT ;  /* 0x000000010300780c */ /* 0x000fe40003f26270 */
[----:B------:R-:W-:Y:S01]  /*1740*/  R2UR UR4, R0 ;  /* 0x00000000000472ca */ /* 0x000fe200000e0000 */
[----:B------:R-:W-:Y:S01]  /*1750*/  WARPGROUP.ARRIVE ;  /* 0x00000000000079c5 */ /* 0x000fe20000000000 */
[----:B------:R-:W-:Y:S01]  /*1760*/  UMOV UR9, 0x40000040 ;  /* 0x4000004000097882 */ /* 0x000fe20000000000 */
[----:B------:R-:W-:Y:S01]  /*1770*/  UMOV UR11, 0x40000040 ;  /* 0x40000040000b7882 */ /* 0x000fe20000000000 */
[----:B------:R-:W-:Y:S04]  /*1780*/  STL [R1+0x2c8], R17 ;  /* 0x0002c81101007387 */ /* 0x000fe80000100800 */
[----:B-----5:R-:W-:Y:S04]  /*1790*/  STL [R1+0x2c4], R16 ;  /* 0x0002c41001007387 */ /* 0x020fe80000100800 */
[----:B------:R0:W-:Y:S01]  /*17a0*/  STL [R1+0x2c0], R3 ;  /* 0x0002c00301007387 */ /* 0x0001e20000100800 */
[----:B------:R-:W-:-:S03]  /*17b0*/  UIADD3 UR4, UR4, 0x18100, URZ ;  /* 0x0001810004047890 */ /* 0x000fc6000fffe03f */
[----:B------:R1:W-:Y:S01]  /*17c0*/  STL [R1+0x2bc], R2 ;  /* 0x0002bc0201007387 */ /* 0x0003e20000100800 */
[----:B------:R-:W-:-:S03]  /*17d0*/  USHF.R.U32.HI UR4, URZ, 0x4, UR4 ;  /* 0x000000043f047899 */ /* 0x000fc60008011604 */
[----:B------:R2:W-:Y:S01]  /*17e0*/  STL [R1+0x2cc], R0 ;  /* 0x0002cc0001007387 */ /* 0x0005e20000100800 */
[----:B------:R-:W-:Y:S02]  /*17f0*/  ULOP3.LUT UR5, UR4, 0x3fff, URZ, 0xc0, !UPT ;  /* 0x00003fff04057892 */ /* 0x000fe4000f8ec03f */
[----:B------:R-:W-:Y:S02]  /*1800*/  ULOP3.LUT UR4, UR46, 0x10000, URZ, 0xfc, !UPT ;  /* 0x000100002e047892 */ /* 0x000fe4000f8efc3f */
[----:B------:R-:W-:Y:S02]  /*1810*/  ULOP3.LUT UR5, UR5, 0x10000, URZ, 0xfc, !UPT ;  /* 0x0001000005057892 */ /* 0x000fe4000f8efc3f */
[----:B------:R-:W-:Y:S02]  /*1820*/  ULEA UR6, UR39, UR4, 0xb ;  /* 0x0000000427067291 */ /* 0x000fe4000f8e583f */
[----:B------:R-:W-:-:S05]  /*1830*/  ULEA UR7, UR39, UR5, 0xb ;  /* 0x0000000527077291 */ /* 0x000fca000f8e583f */
[----:B------:R-:W-:Y:S02]  /*1840*/  UMOV UR8, UR6 ;  /* 0x0000000600087c82 */ /* 0x000fe40008000000 */
[----:B------:R-:W-:Y:S02]  /*1850*/  UMOV UR10, UR7 ;  /* 0x00000007000a7c82 */ /* 0x000fe40008000000 */
[----:B------:R-:W-:Y:S01]  /*1860*/  HGMMA.64x256x16.F32.BF16 R24, gdesc[UR8], RZ, !UPT, gsb0 ;  /* 0x03e00000081879f0 */ /* 0x000fe2000c0018ff */
[----:B------:R-:W-:Y:S01]  /*1870*/  UIADD3 UR8, UR6, 0x400, URZ ;  /* 0x0000040006087890 */ /* 0x000fe2000fffe03f */
[----:B------:R-:W-:Y:S01]  /*1880*/  UMOV UR9, 0x40000040 ;  /* 0x4000004000097882 */ /* 0x000fe20000000000 */
[----:B------:R-:W-:Y:S02]  /*1890*/  WARPGROUP.DEPBAR.LE gsb0, 0x0 ;  /* 0x00008000000079c5 */ /* 0x000fe40000010000 */
[----:B------:R-:W-:Y:S01]  /*18a0*/  STL.64 [R1], R24 ;  /* 0x0000001801007387 */ /* 0x000fe20000100a00 */
[----:B------:R-:W-:Y:S01]  /*18b0*/  IMAD.MOV.U32 R235, RZ, RZ, R46 ;  /* 0x000000ffffeb7224 */ /* 0x000fe200078e002e */
[----:B------:R-:W-:Y:S01]  /*18c0*/  MOV R232, R49 ;  /* 0x0000003100e87202 */ /* 0x000fe20000000f00 */
[----:B------:R-:W-:Y:S01]  /*18d0*/  IMAD.MOV.U32 R234, RZ, RZ, R47 ;  /* 0x000000ffffea7224 */ /* 0x000fe200078e002f */
[----:B------:R-:W-:Y:S01]  /*18e0*/  STL.64 [R1+0x8], R26 ;  /* 0x0000081a01007387 */ /* 0x000fe20000100a00 */
        /* <DEDUP_REMOVED lines=55> */
[----:B0-----:R-:W-:Y:S01]  /*1c60*/  MOV R3, R149 ;  /* 0x0000009500037202 */ /* 0x001fe20000000f00 */
[----:B------:R-:W-:Y:S01]  /*1c70*/  IMAD.MOV.U32 R167, RZ, RZ, R83 ;  /* 0x000000ffffa77224 */ /* 0x000fe200078e0053 */
[----:B------:R0:W-:Y:S01]  /*1c80*/  STL.64 [R1+0x50], R44 ;  /* 0x0000502c01007387 */ /* 0x0001e20000100a00 */
[----:B------:R-:W-:-:S02]  /*1c90*/  IMAD.MOV.U32 R169, RZ, RZ, R85 ;  /* 0x000000ffffa97224 */ /* 0x000fc400078e0055 */
[----:B------:R-:W-:Y:S01]  /*1ca0*/  IMAD.MOV.U32 R170, RZ, RZ, R86 ;  /* 0x000000ffffaa7224 */ /* 0x000fe200078e0056 */
[----:B------:R-:W-:Y:S01]  /*1cb0*/  STL [R1+0x580], R152 ;  /* 0x0005809801007387 */ /* 0x000fe20000100800 */
[----:B------:R-:W-:Y:S02]  /*1cc0*/  IMAD.MOV.U32 R171, RZ, RZ, R87 ;  /* 0x000000ffffab7224 */ /* 0x000fe400078e0057 */
[----:B------:R-:W-:Y:S02]  /*1cd0*/  IMAD.MOV.U32 R172, RZ, RZ, R88 ;  /* 0x000000ffffac7224 */ /* 0x000fe400078e0058 */
[----:B------:R-:W-:Y:S02]  /*1ce0*/  IMAD.MOV.U32 R174, RZ, RZ, R90 ;  /* 0x000000ffffae7224 */ /* 0x000fe400078e005a */
[----:B------:R-:W-:Y:S02]  /*1cf0*/  IMAD.MOV.U32 R175, RZ, RZ, R91 ;  /* 0x000000ffffaf7224 */ /* 0x000fe400078e005b */
[----:B------:R-:W-:-:S02]  /*1d00*/  IMAD.MOV.U32 R176, RZ, RZ, R92 ;  /* 0x000000ffffb07224 */ /* 0x000fc400078e005c */
[----:B------:R-:W-:Y:S02]  /*1d10*/  IMAD.MOV.U32 R177, RZ, RZ, R93 ;  /* 0x000000ffffb17224 */ /* 0x000fe400078e005d */
        /* <DEDUP_REMOVED lines=44> */
[----:B-1----:R-:W-:Y:S02]  /*1fe0*/  IMAD.MOV.U32 R2, RZ, RZ, R150 ;  /* 0x000000ffff027224 */ /* 0x002fe400078e0096 */
[----:B--2---:R-:W-:Y:S02]  /*1ff0*/  IMAD.MOV.U32 R0, RZ, RZ, R151 ;  /* 0x000000ffff007224 */ /* 0x004fe400078e0097 */
[----:B0-----:R-:W-:-:S06]  /*2000*/  WARPGROUP.ARRIVE ;  /* 0x00000000000079c5 */ /* 0x001fcc0000000000 */
[----:B------:R-:W-:Y:S03]  /*2010*/  HGMMA.64x256x16.F32.BF16 R24, gdesc[UR8], RZ, !UPT, gsb0 ;  /* 0x03e00000081879f0 */ /* 0x000fe6000c0018ff */
[----:B------:R-:W-:Y:S02]  /*2020*/  WARPGROUP.DEPBAR.LE gsb0, 0x0 ;  /* 0x00008000000079c5 */ /* 0x000fe40000010000 */
[----:B------:R-:W-:Y:S04]  /*2030*/  STL.64 [R1+0x578], R150 ;  /* 0x0005789601007387 */ /* 0x000fe80000100a00 */
        /* <DEDUP_REMOVED lines=20> */
[----:B------:R0:W-:Y:S04]  /*2180*/  STL.64 [R1+0x4d0], R108 ;  /* 0x0004d06c01007387 */ /* 0x0001e80000100a00 */
[----:B0-----:R-:W2:Y:S04]  /*2190*/  LDL.LU R108, [R1] ;  /* 0x00000000016c7983 */ /* 0x001ea80000300800 */
[----:B------:R-:W2:Y:S04]  /*21a0*/  LDL.LU R109, [R1+0x4] ;  /* 0x00000400016d7983 */ /* 0x000ea80000300800 */
        /* <DEDUP_REMOVED lines=19> */
[----:B------:R-:W2:Y:S01]  /*22e0*/  LDL.LU R129, [R1+0x54] ;  /* 0x0000540001817983 */ /* 0x000ea20000300800 */
        /* <DEDUP_REMOVED lines=15> */
[----:B------:R-:W-:Y:S01]  /*23e0*/  UIADD3 UR8, UR6, 0x2, URZ ;  /* 0x0000000206087890 */ /* 0x000fe2000fffe03f */
[----:B------:R-:W-:Y:S01]  /*23f0*/  IMAD.MOV.U32 R140, RZ, RZ, R225 ;  /* 0x000000ffff8c7224 */ /* 0x000fe200078e00e1 */
[----:B------:R-:W-:Y:S01]  /*2400*/  UIADD3 UR10, UR7, 0x2, URZ ;  /* 0x00000002070a7890 */ /* 0x000fe2000fffe03f */
[----:B------:R-:W-:Y:S01]  /*2410*/  IMAD.MOV.U32 R141, RZ, RZ, R224 ;  /* 0x000000ffff8d7224 */ /* 0x000fe200078e00e0 */
[----:B------:R-:W-:Y:S01]  /*2420*/  UMOV UR9, 0x40000040 ;  /* 0x4000004000097882 */ /* 0x000fe20000000000 */
[----:B------:R-:W-:Y:S01]  /*2430*/  IMAD.MOV.U32 R143, RZ, RZ, R222 ;  /* 0x000000ffff8f7224 */ /* 0x000fe200078e00de */
[----:B------:R-:W-:Y:S01]  /*2440*/  MOV R222, R14 ;  /* 0x0000000e00de7202 */ /* 0x000fe20000000f00 */
[----:B------:R-:W-:Y:S01]  /*2450*/  IMAD.MOV.U32 R144, RZ, RZ, R221 ;  /* 0x000000ffff907224 */ /* 0x000fe200078e00dd */
[----:B------:R-:W-:Y:S01]  /*2460*/  UMOV UR11, 0x40000040 ;  /* 0x40000040000b7882 */ /* 0x000fe20000000000 */
[----:B------:R-:W-:-:S02]  /*2470*/  IMAD.MOV.U32 R145, RZ, RZ, R220 ;  /* 0x000000ffff917224 */ /* 0x000fc400078e00dc */
[----:B------:R-:W-:Y:S02]  /*2480*/  IMAD.MOV.U32 R146, RZ, RZ, R219 ;  /* 0x000000ffff927224 */ /* 0x000fe400078e00db */
[----:B------:R-:W-:Y:S01]  /*2490*/  IMAD.MOV.U32 R148, RZ, RZ, R217 ;  /* 0x000000ffff947224 */ /* 0x000fe200078e00d9 */
[----:B------:R-:W-:Y:S01]  /*24a0*/  MOV R217, R19 ;  /* 0x0000001300d97202 */ /* 0x000fe20000000f00 */
        /* <DEDUP_REMOVED lines=21> */
[----:B------:R-:W-:-:S06]  /*2600*/  IMAD.MOV.U32 R235, RZ, RZ, R0 ;  /* 0x000000ffffeb7224 */ /* 0x000fcc00078e0000 */
[----:B--2---:R-:W-:-:S06]  /*2610*/  WARPGROUP.ARRIVE ;  /* 0x00000000000079c5 */ /* 0x004fcc0000000000 */
[----:B------:R-:W-:Y:S03]  /*2620*/  HGMMA.64x256x16.F32.BF16 R108, gdesc[UR8], R108, gsb0 ;  /* 0x03e00000086c79f0 */ /* 0x000fe6000800186c */
[----:B------:R-:W-:Y:S02]  /*2630*/  WARPGROUP.DEPBAR.LE gsb0, 0x0 ;  /* 0x00008000000079c5 */ /* 0x000fe40000010000 */
[----:B------:R-:W-:Y:S04]  /*2640*/  STL.64 [R1], R108 ;  /* 0x0000006c01007387 */ /* 0x000fe80000100a00 */
        /* <DEDUP_REMOVED lines=63> */
[----:B0-----:R-:W2:Y:S04]  /*2a40*/  LDL.LU R152, [R1+0x580] ;  /* 0x0005800001987983 */ /* 0x001ea80000300800 */
[----:B------:R-:W3:Y:S04]  /*2a50*/  LDL.LU.64 R150, [R1+0x578] ;  /* 0x0005780001967983 */ /* 0x000ee80000300a00 */
        /* <DEDUP_REMOVED lines=20> */
[----:B------:R-:W3:Y:S01]  /*2ba0*/  LDL.LU.64 R108, [R1+0x4d0] ;  /* 0x0004d000016c7983 */ /* 0x000ee20000300a00 */
[----:B------:R-:W-:Y:S01]  /*2bb0*/  UIADD3 UR8, UR6, 0x402, URZ ;  /* 0x0000040206087890 */ /* 0x000fe2000fffe03f */
[----:B------:R-:W-:Y:S01]  /*2bc0*/  UMOV UR9, 0x40000040 ;  /* 0x4000004000097882 */ /* 0x000fe20000000000 */
[----:B---3--:R-:W-:-:S07]  /*2bd0*/  WARPGROUP.ARRIVE ;  /* 0x00000000000079c5 */ /* 0x008fce0000000000 */
[----:B------:R-:W-:Y:S03]  /*2be0*/  HGMMA.64x256x16.F32.BF16 R24, gdesc[UR8], R24, gsb0 ;  /* 0x03e00000081879f0 */ /* 0x000fe60008001818 */
        /* <DEDUP_REMOVED lines=65> */
[----:B0-----:R-:W3:Y:S04]  /*3000*/  LDL.LU.64 R24, [R1] ;  /* 0x0000000001187983 */ /* 0x001ee80000300a00 */
        /* <DEDUP_REMOVED lines=63> */
[----:B------:R-:W-:-:S02]  /*3400*/  UIADD3 UR8, UR6, 0x4, URZ ;  /* 0x0000000406087890 */ /* 0x000fc4000fffe03f */
[----:B------:R-:W-:Y:S01]  /*3410*/  UIADD3 UR10, UR7, 0x4, URZ ;  /* 0x00000004070a7890 */ /* 0x000fe2000fffe03f */
[----:B------:R-:W-:Y:S01]  /*3420*/  UMOV UR9, 0x40000040 ;  /* 0x4000004000097882 */ /* 0x000fe20000000000 */
[----:B------:R-:W-:Y:S01]  /*3430*/  UMOV UR11, 0x40000040 ;  /* 0x40000040000b7882 */ /* 0x000fe20000000000 */
[----:B---3--:R-:W-:-:S06]  /*3440*/  WARPGROUP.ARRIVE ;  /* 0x00000000000079c5 */ /* 0x008fcc0000000000 */
[----:B------:R-:W-:Y:S03]  /*3450*/  HGMMA.64x256x16.F32.BF16 R24, gdesc[UR8], R24, gsb0 ;  /* 0x03e00000081879f0 */ /* 0x000fe60008001818 */
        /* <DEDUP_REMOVED lines=41> */
[----:B------:R0:W-:Y:S01]  /*36f0*/  STL.64 [R1+0x50], R44 ;  /* 0x0000502c01007387 */ /* 0x0001e20000100a00 */
[----:B------:R-:W-:Y:S01]  /*3700*/  IMAD.MOV.U32 R210, RZ, RZ, R126 ;  /* 0x000000ffffd27224 */ /* 0x000fe200078e007e */
[----:B------:R-:W-:Y:S01]  /*3710*/  MOV R181, R97 ;  /* 0x0000006100b57202 */ /* 0x000fe20000000f00 */
[----:B------:R-:W-:Y:S01]  /*3720*/  IMAD.MOV.U32 R208, RZ, RZ, R124 ;  /* 0x000000ffffd07224 */ /* 0x000fe200078e007c */
[----:B------:R-:W3:Y:S01]  /*3730*/  LDL.LU.64 R150, [R1+0x4c8] ;  /* 0x0004c80001967983 */ /* 0x000ee20000300a00 */
        /* <DEDUP_REMOVED lines=40> */
[----:B------:R-:W-:-:S02]  /*39c0*/  IMAD.MOV.U32 R182, RZ, RZ, R98 ;  /* 0x000000ffffb67224 */ /* 0x000fc400078e0062 */
[----:B------:R-:W-:Y:S01]  /*39d0*/  IMAD.MOV.U32 R183, RZ, RZ, R99 ;  /* 0x000000ffffb77224 */ /* 0x000fe200078e0063 */
[----:B------:R-:W3:Y:S01]  /*39e0*/  LDL.LU.64 R128, [R1+0x470] ;  /* 0x0004700001807983 */ /* 0x000ee20000300a00 */
[----:B------:R-:W-:Y:S02]  /*39f0*/  IMAD.MOV.U32 R180, RZ, RZ, R96 ;  /* 0x000000ffffb47224 */ /* 0x000fe400078e0060 */
[----:B------:R-:W-:Y:S01]  /*3a00*/  IMAD.MOV.U32 R178, RZ, RZ, R94 ;  /* 0x000000ffffb27224 */ /* 0x000fe200078e005e */
[----:B------:R-:W3:Y:S01]  /*3a10*/  LDL.LU.64 R126, [R1+0x468] ;  /* 0x00046800017e7983 */ /* 0x000ee20000300a00 */
[----:B------:R-:W-:Y:S02]  /*3a20*/  IMAD.MOV.U32 R179, RZ, RZ, R95 ;  /* 0x000000ffffb37224 */ /* 0x000fe400078e005f */
        /* <DEDUP_REMOVED lines=56> */
[----:B------:R-:W-:-:S03]  /*3db0*/  IMAD.MOV.U32 R0, RZ, RZ, R46 ;  /* 0x000000ffff007224 */ /* 0x000fc600078e002e */
        /* <DEDUP_REMOVED lines=21> */
[----:B0-----:R-:W3:Y:S04]  /*3f10*/  LDL.LU.64 R44, [R1+0x320] ;  /* 0x00032000012c7983 */ /* 0x001ee80000300a00 */
        /* <DEDUP_REMOVED lines=11> */
[----:B------:R-:W-:-:S02]  /*3fd0*/  UMOV UR9, 0x40000040 ;  /* 0x4000004000097882 */ /* 0x000fc40000000000 */
[----:B--2---:R-:W-:Y:S01]  /*3fe0*/  STL [R1+0x2b8], R152 ;  /* 0x0002b89801007387 */ /* 0x004fe20000100800 */
[----:B---3--:R-:W-:-:S06]  /*3ff0*/  WARPGROUP.ARRIVE ;  /* 0x00000000000079c5 */ /* 0x008fcc0000000000 */
        /* <DEDUP_REMOVED lines=63> */
[----:B------:R-:W-:-:S02]  /*43f0*/  IMAD.MOV.U32 R146, RZ, RZ, R224 ;  /* 0x000000ffff927224 */ /* 0x000fc400078e00e0 */
[----:B------:R-:W-:Y:S01]  /*4400*/  IMAD.MOV.U32 R152, RZ, RZ, R218 ;  /* 0x000000ffff987224 */ /* 0x000fe200078e00da */
[----:B------:R-:W-:Y:S01]  /*4410*/  UIADD3 UR8, UR6, 0x6, URZ ;  /* 0x0000000606087890 */ /* 0x000fe2000fffe03f */
[----:B------:R-:W-:Y:S01]  /*4420*/  IMAD.MOV.U32 R147, RZ, RZ, R223 ;  /* 0x000000ffff937224 */ /* 0x000fe200078e00df */
[----:B------:R-:W-:Y:S01]  /*4430*/  UIADD3 UR10, UR7, 0x6, URZ ;  /* 0x00000006070a7890 */ /* 0x000fe2000fffe03f */
[----:B------:R-:W-:Y:S01]  /*4440*/  IMAD.MOV.U32 R148, RZ, RZ, R222 ;  /* 0x000000ffff947224 */ /* 0x000fe200078e00de */
[----:B------:R-:W-:Y:S01]  /*4450*/  UMOV UR9, 0x40000040 ;  /* 0x4000004000097882 */ /* 0x000fe20000000000 */
[----:B------:R-:W-:Y:S01]  /*4460*/  IMAD.MOV.U32 R149, RZ, RZ, R221 ;  /* 0x000000ffff957224 */ /* 0x000fe200078e00dd */
[----:B------:R-:W-:Y:S01]  /*4470*/  UMOV UR11, 0x40000040 ;  /* 0x40000040000b7882 */ /* 0x000fe20000000000 */
[----:B------:R-:W-:Y:S01]  /*4480*/  IMAD.MOV.U32 R151, RZ, RZ, R219 ;  /* 0x000000ffff977224 */ /* 0x000fe200078e00db */
[----:B------:R0:W5:Y:S01]  /*4490*/  LDL.LU R0, [R1+0x2cc] ;  /* 0x0002cc0001007983 */ /* 0x0001620000300800 */
[----:B------:R-:W-:-:S02]  /*44a0*/  IMAD.MOV.U32 R131, RZ, RZ, R17 ;  /* 0x000000ffff837224 */ /* 0x000fc400078e0011 */
[----:B------:R-:W-:Y:S01]  /*44b0*/  IMAD.MOV.U32 R132, RZ, RZ, R16 ;  /* 0x000000ffff847224 */ /* 0x000fe200078e0010 */
[----:B------:R0:W5:Y:S01]  /*44c0*/  LDL.LU R17, [R1+0x2c8] ;  /* 0x0002c80001117983 */ /* 0x0001620000300800 */
[----:B------:R-:W-:Y:S02]  /*44d0*/  IMAD.MOV.U32 R133, RZ, RZ, R3 ;  /* 0x000000ffff857224 */ /* 0x000fe400078e0003 */
[----:B------:R-:W-:Y:S01]  /*44e0*/  IMAD.MOV.U32 R134, RZ, RZ, R2 ;  /* 0x000000ffff867224 */ /* 0x000fe200078e0002 */
[----:B------:R0:W5:Y:S01]  /*44f0*/  LDL.LU R16, [R1+0x2c4] ;  /* 0x0002c40001107983 */ /* 0x0001620000300800 */
[----:B------:R-:W-:Y:S02]  /*4500*/  IMAD.MOV.U32 R218, RZ, RZ, R23 ;  /* 0x000000ffffda7224 */ /* 0x000fe400078e0017 */
[----:B------:R-:W-:Y:S01]  /*4510*/  IMAD.MOV.U32 R219, RZ, RZ, R22 ;  /* 0x000000ffffdb7224 */ /* 0x000fe200078e0016 */
[----:B------:R0:W5:Y:S01]  /*4520*/  LDL.LU R3, [R1+0x2c0] ;  /* 0x0002c00001037983 */ /* 0x0001620000300800 */
[----:B------:R-:W-:-:S02]  /*4530*/  IMAD.MOV.U32 R221, RZ, RZ, R20 ;  /* 0x000000ffffdd7224 */ /* 0x000fc400078e0014 */
[----:B------:R-:W-:Y:S01]  /*4540*/  IMAD.MOV.U32 R222, RZ, RZ, R19 ;  /* 0x000000ffffde7224 */ /* 0x000fe200078e0013 */
[----:B------:R0:W5:Y:S01]  /*4550*/  LDL.LU R2, [R1+0x2bc] ;  /* 0x0002bc0001027983 */ /* 0x0001620000300800 */
        /* <DEDUP_REMOVED lines=77> */
[----:B-1----:R0:W5:Y:S04]  /*4a30*/  LDL.LU R152, [R1+0x2b8] ;  /* 0x0002b80001987983 */ /* 0x0021680000300800 */
[----:B------:R-:W2:Y:S04]  /*4a40*/  LDL.LU.64 R150, [R1+0x2b0] ;  /* 0x0002b00001967983 */ /* 0x000ea80000300a00 */
        /* <DEDUP_REMOVED lines=20> */
[----:B------:R-:W2:Y:S01]  /*4b90*/  LDL.LU.64 R108, [R1+0x208] ;  /* 0x00020800016c7983 */ /* 0x000ea20000300a00 */
[----:B------:R-:W-:Y:S01]  /*4ba0*/  UIADD3 UR8, UR6, 0x406, URZ ;  /* 0x0000040606087890 */ /* 0x000fe2000fffe03f */
[----:B------:R-:W-:Y:S01]  /*4bb0*/  UMOV UR9, 0x40000040 ;  /* 0x4000004000097882 */ /* 0x000fe20000000000 */
[----:B--2---:R-:W-:-:S07]  /*4bc0*/  WARPGROUP.ARRIVE ;  /* 0x00000000000079c5 */ /* 0x004fce0000000000 */
[----:B------:R-:W-:Y:S03]  /*4bd0*/  HGMMA.64x256x16.F32.BF16 R24, gdesc[UR8], R24, gsb0 ;  /* 0x03e00000081879f0 */ /* 0x000fe60008001818 */
[----:B------:R-:W-:Y:S02]  /*4be0*/  WARPGROUP.DEPBAR.LE gsb0, 0x0 ;  /* 0x00008000000079c5 */ /* 0x000fe40000010000 */
[----:B0-----:R-:W-:Y:S05]  /*4bf0*/  @!P1 BRA `(.L_x_22) ;  /* 0x0000004000d09947 */ /* 0x001fea0003800000 */
[----:B------:R-:W-:Y:S01]  /*4c00*/  UIADD3 UR7, UR39, 0x1, URZ ;  /* 0x0000000127077890 */ /* 0x000fe2000fffe03f */
[----:B-----5:R-:W-:Y:S01]  /*4c10*/  R2UR UR6, R3 ;  /* 0x00000000030672ca */ /* 0x020fe200000e0000 */
[----:B------:R-:W-:Y:S02]  /*4c20*/  UMOV UR12, UR39 ;  /* 0x00000027000c7c82 */ /* 0x000fe40008000000 */
[----:B------:R-:W-:-:S04]  /*4c30*/  UISETP.NE.AND UP0, UPT, UR7, 0x3, UPT ;  /* 0x000000030700788c */ /* 0x000fc8000bf05270 */
[----:B------:R-:W-:Y:S02]  /*4c40*/  USEL UR8, URZ, 0x1, UP0 ;  /* 0x000000013f087887 */ /* 0x000fe40008000000 */
[----:B------:R-:W-:Y:S02]  /*4c50*/  USEL UR7, UR7, URZ, UP0 ;  /* 0x0000003f07077287 */ /* 0x000fe40008000000 */
[----:B------:R-:W-:-:S06]  /*4c60*/  ULOP3.LUT UR8, UR38, UR8, URZ, 0x3c, !UPT ;  /* 0x0000000826087292 */ /* 0x000fcc000f8e3c3f */
[----:B------:R-:W-:-:S07]  /*4c70*/  IMAD.U32 R3, RZ, RZ, UR8 ;  /* 0x00000008ff037e24 */ /* 0x000fce000f8e00ff */
.L_x_29:
[----:B------:R-:W-:Y:S05]  /*4c80*/  @!P0 BRA `(.L_x_23) ;  /* 0x0000000000048947 */ /* 0x000fea0003800000 */
[----:B------:R-:W-:Y:S01]  /*4c90*/  BPT.TRAP 0x1 ;  /* 0x000000040000795c */ /* 0x000fe20000300000 */
.L_x_23:
[----:B------:R-:W0:Y:S01]  /*4ca0*/  S2UR UR9, SR_CgaCtaId ;  /* 0x00000000000979c3 */ /* 0x000e220000008800 */
[----:B------:R-:W-:Y:S01]  /*4cb0*/  UMOV UR8, 0x400 ;  /* 0x0000040000087882 */ /* 0x000fe20000000000 */
[----:B------:R-:W-:Y:S01]  /*4cc0*/  IMAD.U32 R4, RZ, RZ, UR7 ;  /* 0x00000007ff047e24 */ /* 0x000fe2000f8e00ff */
[----:B------:R-:W-:Y:S01]  /*4cd0*/  SHF.L.U32 R5, R3, 0x1f, RZ ;  /* 0x0000001f03057819 */ /* 0x000fe200000006ff */
[----:B0-----:R-:W-:-:S06]  /*4ce0*/  ULEA UR8, UR9, UR8, 0x18 ;  /* 0x0000000809087291 */ /* 0x001fcc000f8ec03f */
[----:B------:R-:W-:-:S04]  /*4cf0*/  IMAD.U32 R0, RZ, RZ, UR8 ;  /* 0x00000008ff007e24 */ /* 0x000fc8000f8e00ff */
[----:B------:R-:W-:-:S04]  /*4d00*/  IMAD R4, R4, 0x8, R0 ;  /* 0x0000000804047824 */ /* 0x000fc800078e0200 */
[----:B------:R0:W1:Y:S01]  /*4d10*/  SYNCS.PHASECHK.TRANS64.TRYWAIT P1, [R4+URZ], R5 ;  /* 0x00000005040075a7 */ /* 0x000062000802017f */
[----:B------:R-:W-:Y:S05]  /*4d20*/  @!P0 BRA `(.L_x_24) ;  /* 0x0000000000048947 */ /* 0x000fea0003800000 */
[----:B------:R-:W-:Y:S01]  /*4d30*/  BPT.TRAP 0x1 ;  /* 0x000000040000795c */ /* 0x000fe20000300000 */
.L_x_24:
[----:B-1----:R-:W-:Y:S05]  /*4d40*/  @P1 BRA `(.L_x_25) ;  /* 0x0000000000081947 */ /* 0x002fea0003800000 */
[----:B------:R-:W1:Y:S02]  /*4d50*/  SYNCS.PHASECHK.TRANS64.TRYWAIT P1, [R4+URZ], R5 ;  /* 0x00000005040075a7 */ /* 0x000e64000802017f */
[----:B-1----:R-:W-:Y:S05]  /*4d60*/  @!P1 BRA `(.L_x_26) ;  /* 0x0000016c00149947 */ /* 0x002fea0003800000 */
.L_x_25:
        /* <DEDUP_REMOVED lines=64> */
[----:B--2---:R-:W2:Y:S04]  /*5170*/  LDL.LU.64 R24, [R1] ;  /* 0x0000000001187983 */ /* 0x004ea80000300a00 */
        /* <DEDUP_REMOVED lines=63> */
[----:B------:R-:W-:-:S02]  /*5570*/  ULEA UR13, UR7, UR4, 0xb ;  /* 0x00000004070d7291 */ /* 0x000fc4000f8e583f */
[----:B------:R-:W-:Y:S01]  /*5580*/  ULEA UR14, UR7, UR5, 0xb ;  /* 0x00000005070e7291 */ /* 0x000fe2000f8e583f */
[----:B------:R-:W-:Y:S01]  /*5590*/  STL [R1+0x2cc], R17 ;  /* 0x0002cc1101007387 */ /* 0x000fe20000100800 */
[----:B------:R-:W-:Y:S01]  /*55a0*/  UMOV UR9, 0x40000040 ;  /* 0x4000004000097882 */ /* 0x000fe20000000000 */
[----:B------:R-:W-:Y:S02]  /*55b0*/  UMOV UR11, 0x40000040 ;  /* 0x40000040000b7882 */ /* 0x000fe40000000000 */
[----:B------:R-:W-:Y:S01]  /*55c0*/  UMOV UR8, UR13 ;  /* 0x0000000d00087c82 */ /* 0x000fe20008000000 */
[----:B------:R-:W-:Y:S01]  /*55d0*/  STL [R1+0x2c8], R16 ;  /* 0x0002c81001007387 */ /* 0x000fe20000100800 */
[----:B------:R-:W-:-:S03]  /*55e0*/  UMOV UR10, UR14 ;  /* 0x0000000e000a7c82 */ /* 0x000fc60008000000 */
[----:B------:R-:W-:Y:S04]  /*55f0*/  STL [R1+0x2c4], R3 ;  /* 0x0002c40301007387 */ /* 0x000fe80000100800 */
[----:B------:R3:W-:Y:S04]  /*5600*/  STL [R1+0x2c0], R2 ;  /* 0x0002c00201007387 */ /* 0x0007e80000100800 */
[----:B------:R4:W-:Y:S01]  /*5610*/  STL [R1+0x2bc], R0 ;  /* 0x0002bc0001007387 */ /* 0x0009e20000100800 */
[----:B--2---:R-:W-:-:S06]  /*5620*/  WARPGROUP.ARRIVE ;  /* 0x00000000000079c5 */ /* 0x004fcc0000000000 */
[----:B------:R-:W-:Y:S03]  /*5630*/  HGMMA.64x256x16.F32.BF16 R24, gdesc[UR8], R24, gsb0 ;  /* 0x03e00000081879f0 */ /* 0x000fe60008001818 */
[----:B------:R-:W-:Y:S02]  /*5640*/  WARPGROUP.DEPBAR.LE gsb0, 0x0 ;  /* 0x00008000000079c5 */ /* 0x000fe40000010000 */
[----:B------:R-:W-:Y:S01]  /*5650*/  STL.64 [R1], R24 ;  /* 0x0000001801007387 */ /* 0x000fe20000100a00 */
[----:B---3--:R-:W-:Y:S01]  /*5660*/  IMAD.MOV.U32 R2, RZ, RZ, R150 ;  /* 0x000000ffff027224 */ /* 0x008fe200078e0096 */
[----:B----4-:R-:W-:Y:S01]  /*5670*/  MOV R0, R151 ;  /* 0x0000009700007202 */ /* 0x010fe20000000f00 */
[----:B01----:R-:W-:Y:S01]  /*5680*/  IMAD.MOV.U32 R4, RZ, RZ, R148 ;  /* 0x000000ffff047224 */ /* 0x003fe200078e0094 */
        /* <DEDUP_REMOVED lines=40> */
[----:B------:R-:W2:Y:S01]  /*5910*/  LDL.LU.64 R150, [R1+0x780] ;  /* 0x0007800001967983 */ /* 0x000ea20000300a00 */
        /* <DEDUP_REMOVED lines=44> */
[----:B------:R-:W-:-:S02]  /*5be0*/  IMAD.MOV.U32 R178, RZ, RZ, R94 ;  /* 0x000000ffffb27224 */ /* 0x000fc400078e005e */
[----:B------:R-:W-:Y:S01]  /*5bf0*/  IMAD.MOV.U32 R179, RZ, RZ, R95 ;  /* 0x000000ffffb37224 */ /* 0x000fe200078e005f */
[----:B------:R-:W2:Y:S01]  /*5c00*/  LDL.LU.64 R126, [R1+0x720] ;  /* 0x00072000017e7983 */ /* 0x000ea20000300a00 */
[----:B------:R-:W-:Y:S02]  /*5c10*/  IMAD.MOV.U32 R176, RZ, RZ, R92 ;  /* 0x000000ffffb07224 */ /* 0x000fe400078e005c */
[----:B------:R-:W-:Y:S01]  /*5c20*/  IMAD.MOV.U32 R177, RZ, RZ, R93 ;  /* 0x000000ffffb17224 */ /* 0x000fe200078e005d */
[----:B------:R-:W2:Y:S01]  /*5c30*/  LDL.LU.64 R124, [R1+0x718] ;  /* 0x00071800017c7983 */ /* 0x000ea20000300a00 */
[----:B------:R-:W-:Y:S02]  /*5c40*/  IMAD.MOV.U32 R174, RZ, RZ, R90 ;  /* 0x000000ffffae7224 */ /* 0x000fe400078e005a */
        /* <DEDUP_REMOVED lines=74> */
[----:B0-----:R-:W2:Y:S04]  /*60f0*/  LDL.LU.64 R44, [R1+0x5d8] ;  /* 0x0005d800012c7983 */ /* 0x001ea80000300a00 */
        /* <DEDUP_REMOVED lines=11> */
[----:B------:R-:W-:-:S02]  /*61b0*/  UMOV UR9, 0x40000040 ;  /* 0x4000004000097882 */ /* 0x000fc40000000000 */
[----:B------:R-:W-:Y:S01]  /*61c0*/  STL [R1+0x580], R152 ;  /* 0x0005809801007387 */ /* 0x000fe20000100800 */
[----:B--2---:R-:W-:-:S06]  /*61d0*/  WARPGROUP.ARRIVE ;  /* 0x00000000000079c5 */ /* 0x004fcc0000000000 */
        /* <DEDUP_REMOVED lines=59> */
[----:B------:R-:W-:Y:S02]  /*6590*/  IMAD.MOV.U32 R138, RZ, RZ, R227 ;  /* 0x000000ffff8a7224 */ /* 0x000fe400078e00e3 */
[----:B------:R-:W-:Y:S02]  /*65a0*/  IMAD.MOV.U32 R140, RZ, RZ, R225 ;  /* 0x000000ffff8c7224 */ /* 0x000fe400078e00e1 */
[----:B------:R-:W-:Y:S01]  /*65b0*/  IMAD.MOV.U32 R141, RZ, RZ, R224 ;  /* 0x000000ffff8d7224 */ /* 0x000fe200078e00e0 */
[----:B------:R-:W-:Y:S01]  /*65c0*/  MOV R224, R12 ;  /* 0x0000000c00e07202 */ /* 0x000fe20000000f00 */
[----:B------:R-:W-:Y:S02]  /*65d0*/  IMAD.MOV.U32 R142, RZ, RZ, R223 ;  /* 0x000000ffff8e7224 */ /* 0x000fe400078e00df */
[----:B------:R-:W-:Y:S02]  /*65e0*/  IMAD.MOV.U32 R143, RZ, RZ, R222 ;  /* 0x000000ffff8f7224 */ /* 0x000fe400078e00de */
[----:B------:R-:W-:-:S02]  /*65f0*/  IMAD.MOV.U32 R145, RZ, RZ, R220 ;  /* 0x000000ffff917224 */ /* 0x000fc400078e00dc */
[----:B------:R-:W-:Y:S01]  /*6600*/  IMAD.MOV.U32 R146, RZ, RZ, R219 ;  /* 0x000000ffff927224 */ /* 0x000fe200078e00db */
[----:B------:R-:W-:Y:S01]  /*6610*/  MOV R219, R17 ;  /* 0x0000001100db7202 */ /* 0x000fe20000000f00 */
[----:B------:R-:W-:Y:S02]  /*6620*/  IMAD.MOV.U32 R147, RZ, RZ, R218 ;  /* 0x000000ffff937224 */ /* 0x000fe400078e00da */
[----:B------:R-:W-:Y:S02]  /*6630*/  IMAD.MOV.U32 R148, RZ, RZ, R217 ;  /* 0x000000ffff947224 */ /* 0x000fe400078e00d9 */
[----:B------:R-:W-:Y:S02]  /*6640*/  IMAD.MOV.U32 R150, RZ, RZ, R215 ;  /* 0x000000ffff967224 */ /* 0x000fe400078e00d7 */
[----:B------:R-:W-:Y:S01]  /*6650*/  IMAD.MOV.U32 R151, RZ, RZ, R214 ;  /* 0x000000ffff977224 */ /* 0x000fe200078e00d6 */
[----:B------:R-:W-:Y:S01]  /*6660*/  MOV R214, R22 ;  /* 0x0000001600d67202 */ /* 0x000fe20000000f00 */
        /* <DEDUP_REMOVED lines=18> */
[----:B------:R-:W-:Y:S01]  /*6790*/  IMAD.MOV.U32 R235, RZ, RZ, R0 ;  /* 0x000000ffffeb7224 */ /* 0x000fe200078e0000 */
[----:B------:R-:W-:-:S02]  /*67a0*/  UIADD3 UR8, UR13, 0x2, URZ ;  /* 0x000000020d087890 */ /* 0x000fc4000fffe03f */
[----:B------:R-:W-:Y:S01]  /*67b0*/  UIADD3 UR10, UR14, 0x2, URZ ;  /* 0x000000020e0a7890 */ /* 0x000fe2000fffe03f */
[----:B------:R-:W-:Y:S01]  /*67c0*/  UMOV UR9, 0x40000040 ;  /* 0x4000004000097882 */ /* 0x000fe20000000000 */
[----:B------:R-:W-:Y:S01]  /*67d0*/  UMOV UR11, 0x40000040 ;  /* 0x40000040000b7882 */ /* 0x000fe20000000000 */
        /* <DEDUP_REMOVED lines=236> */
[----:B------:R-:W-:Y:S01]  /*76a0*/  STL.64 [R1+0x30], R36 ;  /* 0x0000302401007387 */ /* 0x000fe20000100a00 */
[----:B------:R-:W-:-:S03]  /*76b0*/  IMAD.MOV.U32 R5, RZ, RZ, R150 ;  /* 0x000000ffff057224 */ /* 0x000fc600078e0096 */
[----:B------:R-:W-:Y:S01]  /*76c0*/  STL.64 [R1+0x38], R38 ;  /* 0x0000382601007387 */ /* 0x000fe20000100a00 */
[----:B------:R-:W-:-:S03]  /*76d0*/  MOV R4, R151 ;  /* 0x0000009700047202 */ /* 0x000fc60000000f00 */
[----:B------:R-:W-:Y:S01]  /*76e0*/  STL.64 [R1+0x40], R40 ;  /* 0x0000402801007387 */ /* 0x000fe20000100a00 */
[----:B------:R-:W-:-:S03]  /*76f0*/  IMAD.MOV.U32 R7, RZ, RZ, R148 ;  /* 0x000000ffff077224 */ /* 0x000fc600078e0094 */
[----:B------:R-:W-:Y:S01]  /*7700*/  STL.64 [R1+0x48], R42 ;  /* 0x0000482a01007387 */ /* 0x000fe20000100a00 */
[----:B------:R-:W-:Y:S01]  /*7710*/  IMAD.MOV.U32 R6, RZ, RZ, R149 ;  /* 0x000000ffff067224 */ /* 0x000fe200078e0095 */
[----:B------:R-:W-:Y:S02]  /*7720*/  MOV R8, R147 ;  /* 0x0000009300087202 */ /* 0x000fe40000000f00 */
[----:B------:R0:W-:Y:S01]  /*7730*/  STL.64 [R1+0x50], R44 ;  /* 0x0000502c01007387 */ /* 0x0001e20000100a00 */
[----:B------:R-:W-:-:S03]  /*7740*/  IMAD.MOV.U32 R9, RZ, RZ, R146 ;  /* 0x000000ffff097224 */ /* 0x000fc600078e0092 */
[----:B------:R-:W3:Y:S01]  /*7750*/  LDL.LU.64 R150, [R1+0x4c8] ;  /* 0x0004c80001967983 */ /* 0x000ee20000300a00 */
[----:B------:R-:W-:Y:S01]  /*7760*/  IMAD.MOV.U32 R11, RZ, RZ, R144 ;  /* 0x000000ffff0b7224 */ /* 0x000fe200078e0090 */
[----:B------:R-:W-:Y:S01]  /*7770*/  MOV R12, R143 ;  /* 0x0000008f000c7202 */ /* 0x000fe20000000f00 */
[----:B------:R-:W-:Y:S01]  /*7780*/  IMAD.MOV.U32 R10, RZ, RZ, R145 ;  /* 0x000000ffff0a7224 */ /* 0x000fe200078e0091 */
[----:B------:R-:W3:Y:S01]  /*7790*/  LDL.LU.64 R148, [R1+0x4c0] ;  /* 0x0004c00001947983 */ /* 0x000ee20000300a00 */
        /* <DEDUP_REMOVED lines=74> */
[----:B------:R-:W-:Y:S02]  /*7c40*/  IMAD.MOV.U32 R176, RZ, RZ, R92 ;  /* 0x000000ffffb07224 */ /* 0x000fe400078e005c */
[----:B------:R-:W-:Y:S01]  /*7c50*/  IMAD.MOV.U32 R177, RZ, RZ, R93 ;  /* 0x000000ffffb17224 */ /* 0x000fe200078e005d */
        /* <DEDUP_REMOVED lines=151> */
[----:B------:R-:W-:Y:S01]  /*85d0*/  IMAD.MOV.U32 R148, RZ, RZ, R222 ;  /* 0x000000ffff947224 */ /* 0x000fe200078e00de */
[----:B------:R-:W-:Y:S01]  /*85e0*/  MOV R222, R19 ;  /* 0x0000001300de7202 */ /* 0x000fe20000000f00 */
[----:B------:R-:W-:Y:S02]  /*85f0*/  IMAD.MOV.U32 R150, RZ, RZ, R220 ;  /* 0x000000ffff967224 */ /* 0x000fe400078e00dc */
[----:B------:R-:W-:Y:S02]  /*8600*/  IMAD.MOV.U32 R151, RZ, RZ, R219 ;  /* 0x000000ffff977224 */ /* 0x000fe400078e00db */
        /* <DEDUP_REMOVED lines=124> */
[----:B------:R-:W-:Y:S01]  /*8dd0*/  BPT.TRAP 0x1 ;  /* 0x000000040000795c */ /* 0x000fe20000300000 */
.L_x_27:
[----:B-----5:R-:W-:Y:S01]  /*8de0*/  ISETP.NE.AND P1, PT, R17, RZ, PT ;  /* 0x000000ff1100720c */ /* 0x020fe20003f25270 */
[----:B------:R-:W-:Y:S01]  /*8df0*/  IMAD.U32 R4, RZ, RZ, UR12 ;  /* 0x0000000cff047e24 */ /* 0x000fe2000f8e00ff */
[----:B------:R-:W-:-:S11]  /*8e00*/  UISETP.GT.U32.AND UP0, UPT, UR40, 0x1, UPT ;  /* 0x000000012800788c */ /* 0x000fd6000bf04070 */
[----:B------:R-:W-:-:S05]  /*8e10*/  @P1 IMAD R4, R4, 0x8, R0 ;  /* 0x0000000804041824 */ /* 0x000fca00078e0200 */
[----:B------:R-:W-:-:S04]  /*8e20*/  @P1 IADD3 R4, R4, 0x18, RZ ;  /* 0x0000001804041810 */ /* 0x000fc80007ffe0ff */
[----:B------:R-:W-:-:S04]  /*8e30*/  @P1 PRMT R4, R152, 0x654, R4 ;  /* 0x0000065498041816 */ /* 0x000fc80000000004 */
[----:B------:R0:W-:Y:S01]  /*8e40*/  @P1 SYNCS.ARRIVE.TRANS64.RED.A1T0 RZ, [R4+URZ], RZ ;  /* 0x000000ff04ff19a7 */ /* 0x0001e2000810043f */
[----:B------:R-:W-:-:S13]  /*8e50*/  PLOP3.LUT P1, PT, PT, PT, UP0, 0x80, 0x0 ;  /* 0x000000000000781c */ /* 0x000fda0003f2f008 */
[----:B0-----:R-:W-:Y:S05]  /*8e60*/  @P1 BRA `(.L_x_28) ;  /* 0x0000000000041947 */ /* 0x001fea0003800000 */
[----:B------:R-:W-:Y:S01]  /*8e70*/  BPT.TRAP 0x1 ;  /* 0x000000040000795c */ /* 0x000fe20000300000 */
.L_x_28:
[----:B------:R-:W-:Y:S02]  /*8e80*/  UISETP.GT.AND UP2, UPT, UR6, 0x1, UPT ;  /* 0x000000010600788c */ /* 0x000fe4000bf44270 */
[----:B------:R-:W-:Y:S02]  /*8e90*/  UIADD3 UR7, UR7, 0x1, URZ ;  /* 0x0000000107077890 */ /* 0x000fe4000fffe03f */
[----:B------:R-:W-:Y:S02]  /*8ea0*/  UIADD3 UR12, UR12, 0x1, URZ ;  /* 0x000000010c0c7890 */ /* 0x000fe4000fffe03f */
[----:B------:R-:W-:Y:S01]  /*8eb0*/  PLOP3.LUT P1, PT, PT, PT, UP2, 0x80, 0x0 ;  /* 0x000000000000781c */ /* 0x000fe20003f2f028 */
[----:B------:R-:W-:Y:S02]  /*8ec0*/  UISETP.NE.AND UP0, UPT, UR7, 0x3, UPT ;  /* 0x000000030700788c */ /* 0x000fe4000bf05270 */
[----:B------:R-:W-:Y:S02]  /*8ed0*/  UISETP.NE.AND UP1, UPT, UR12, 0x3, UPT ;  /* 0x000000030c00788c */ /* 0x000fe4000bf25270 */
[----:B------:R-:W-:-:S02]  /*8ee0*/  USEL UR8, URZ, 0x1, UP0 ;  /* 0x000000013f087887 */ /* 0x000fc40008000000 */
[----:B------:R-:W-:Y:S02]  /*8ef0*/  UIADD3 UR6, UR6, -0x1, URZ ;  /* 0xffffffff06067890 */ /* 0x000fe4000fffe03f */
[----:B------:R-:W-:Y:S02]  /*8f00*/  USEL UR7, UR7, URZ, UP0 ;  /* 0x0000003f07077287 */ /* 0x000fe40008000000 */
[----:B------:R-:W-:Y:S01]  /*8f10*/  USEL UR12, UR12, URZ, UP1 ;  /* 0x0000003f0c0c7287 */ /* 0x000fe20008800000 */
[----:B------:R-:W-:Y:S01]  /*8f20*/  LOP3.LUT R3, R3, UR8, RZ, 0x3c, !PT ;  /* 0x0000000803037c12 */ /* 0x000fe2000f8e3cff */
[----:B------:R-:W-:Y:S10]  /*8f30*/  @P1 BRA `(.L_x_29) ;  /* 0xffffffbc00501947 */ /* 0x000ff4000383ffff */
.L_x_22:
[----:B-----5:R-:W0:Y:S02]  /*8f40*/  LDC R3, c[0x0][0x28c] ;  /* 0x0000a300ff037b82 */ /* 0x020e240000000800 */
[----:B0-----:R-:W-:-:S13]  /*8f50*/  ISETP.GE.AND P1, PT, R3, 0x1, PT ;  /* 0x000000010300780c */ /* 0x001fda0003f26270 */
[----:B------:R-:W-:Y:S05]  /*8f60*/  @!P1 BRA `(.L_x_30) ;  /* 0x0000000000549947 */ /* 0x000fea0003800000 */
[----:B------:R-:W-:Y:S05]  /*8f70*/  @!P0 BRA `(.L_x_31) ;  /* 0x0000000000048947 */ /* 0x000fea0003800000 */
[----:B------:R-:W-:Y:S01]  /*8f80*/  BPT.TRAP 0x1 ;  /* 0x000000040000795c */ /* 0x000fe20000300000 */
.L_x_31:
[----:B------:R-:W-:Y:S01]  /*8f90*/  ISETP.NE.AND P0, PT, R17, RZ, PT ;  /* 0x000000ff1100720c */ /* 0x000fe20003f05270 */
[----:B------:R-:W-:-:S12]  /*8fa0*/  BSSY B0, `(.L_x_32) ;  /* 0x000000d000007945 */ /* 0x000fd80003800000 */
[----:B------:R-:W-:Y:S05]  /*8fb0*/  @!P0 BRA `(.L_x_33) ;  /* 0x00000000002c8947 */ /* 0x000fea0003800000 */
[----:B------:R-:W-:-:S04]  /*8fc0*/  UISETP.LT.AND UP0, UPT, UR44, 0x1, UPT ;  /* 0x000000012c00788c */ /* 0x000fc8000bf01270 */
[----:B------:R-:W-:-:S04]  /*8fd0*/  USEL UR6, UR44, 0x1, UP0 ;  /* 0x000000012c067887 */ /* 0x000fc80008000000 */
[----:B------:R-:W-:-:S04]  /*8fe0*/  UIADD3 UR6, UR39, UR44, -UR6 ;  /* 0x0000002c27067290 */ /* 0x000fc8000fffe806 */
[----:B------:R-:W-:-:S04]  /*8ff0*/  UIMAD.WIDE.U32 UR4, UR6, -0x55555555, URZ ;  /* 0xaaaaaaab060478a5 */ /* 0x000fc8000f8e003f */
[----:B------:R-:W-:-:S04]  /*9000*/  USHF.R.U32.HI UR4, URZ, 0x1, UR5 ;  /* 0x000000013f047899 */ /* 0x000fc80008011605 */
[----:B------:R-:W-:-:S06]  /*9010*/  UIMAD UR6, UR4, -0x3, UR6 ;  /* 0xfffffffd040678a4 */ /* 0x000fcc000f8e0206 */
[----:B------:R-:W-:-:S04]  /*9020*/  IMAD.U32 R3, RZ, RZ, UR6 ;  /* 0x00000006ff037e24 */ /* 0x000fc8000f8e00ff */
[----:B------:R-:W-:-:S04]  /*9030*/  IMAD R0, R3, 0x8, R0 ;  /* 0x0000000803007824 */ /* 0x000fc800078e0200 */
[----:B------:R-:W-:-:S05]  /*9040*/  VIADD R0, R0, 0x18 ;  /* 0x0000001800007836 */ /* 0x000fca0000000000 */
[----:B------:R-:W-:-:S04]  /*9050*/  PRMT R0, R152, 0x654, R0 ;  /* 0x0000065498007816 */ /* 0x000fc80000000000 */
[----:B------:R0:W-:Y:S03]  /*9060*/  SYNCS.ARRIVE.TRANS64.RED.A1T0 RZ, [R0+URZ], RZ ;  /* 0x000000ff00ff79a7 */ /* 0x0001e6000810043f */
.L_x_33:
[----:B------:R-:W-:Y:S05]  /*9070*/  BSYNC B0 ;  /* 0x0000000000007941 */ /* 0x000fea0003800000 */
.L_x_32:
[----:B------:R-:W-:-:S06]  /*9080*/  UISETP.GT.U32.AND UP0, UPT, UR40, 0x1, UPT ;  /* 0x000000012800788c */ /* 0x000fcc000bf04070 */
[----:B------:R-:W-:-:S13]  /*9090*/  PLOP3.LUT P0, PT, PT, PT, UP0, 0x80, 0x0 ;  /* 0x000000000000781c */ /* 0x000fda0003f0f008 */
[----:B------:R-:W-:Y:S05]  /*90a0*/  @P0 BRA `(.L_x_30) ;  /* 0x0000000000040947 */ /* 0x000fea0003800000 */
[----:B------:R-:W-:Y:S01]  /*90b0*/  BPT.TRAP 0x1 ;  /* 0x000000040000795c */ /* 0x000fe20000300000 */
.L_x_30:
[----:B------:R-:W1:Y:S01]  /*90c0*/  S2R R8, SR_TID.X ;  /* 0x0000000000087919 */ /* 0x000e620000002100 */
[----:B------:R-:W-:Y:S01]  /*90d0*/  IMAD.MOV.U32 R19, RZ, RZ, 0x6540 ;  /* 0x00006540ff137424 */ /* 0x000fe200078e00ff */
[----:B------:R-:W-:Y:S02]  /*90e0*/  UIMAD.WIDE UR6, UR41, 0x100, URZ ;  /* 0x00000100290678a5 */ /* 0x000fe4000f8e023f */
[----:B------:R-:W-:Y:S01]  /*90f0*/  USHF.R.S32.HI UR10, URZ, 0x1f, UR43 ;  /* 0x0000001f3f0a7899 */ /* 0x000fe2000801142b */
[----:B------:R-:W-:Y:S01]  /*9100*/  ULDC.64 UR8, c[0x0][0x5d0] ;  /* 0x0001740000087ab9 */ /* 0x000fe20000000a00 */
[----:B------:R-:W-:Y:S02]  /*9110*/  USHF.L.U32 UR41, UR41, 0x8, URZ ;  /* 0x0000000829297899 */ /* 0x000fe4000800063f */
[----:B------:R-:W-:Y:S02]  /*9120*/  UIMAD UR4, UR10, UR8, URZ ;  /* 0x000000080a0472a4 */ /* 0x000fe4000f8e023f */
[----:B------:R-:W-:-:S02]  /*9130*/  UIADD3 UR39, UR44, UR39, URZ ;  /* 0x000000272c277290 */ /* 0x000fc4000fffe03f */
[----:B------:R-:W-:Y:S02]  /*9140*/  UIMAD UR4, UR43, UR9, UR4 ;  /* 0x000000092b0472a4 */ /* 0x000fe4000f8e0204 */
[----:B------:R-:W-:Y:S02]  /*9150*/  UISETP.GT.U32.AND UP1, UPT, UR39, 0x2, UPT ;  /* 0x000000022700788c */ /* 0x000fe4000bf24070 */
[----:B------:R-:W-:Y:S02]  /*9160*/  UISETP.GE.U32.AND UP2, UPT, UR44, 0x3, UPT ;  /* 0x000000032c00788c */ /* 0x000fe4000bf46070 */
[----:B------:R-:W-:Y:S01]  /*9170*/  UISETP.LT.U32.AND UP1, UPT, UR44, 0x3, UP1 ;  /* 0x000000032c00788c */ /* 0x000fe20008f21070 */
[--C-:B-1----:R-:W-:Y:S01]  /*9180*/  SHF.R.U32.HI R4, RZ, 0x7, R8.reuse ;  /* 0x00000007ff047819 */ /* 0x102fe20000011608 */
[----:B------:R-:W-:Y:S01]  /*9190*/  IMAD.SHL.U32 R18, R8, 0x2, RZ ;  /* 0x0000000208127824 */ /* 0x000fe200078e00ff */
[----:B------:R-:W-:Y:S02]  /*91a0*/  SHF.R.U32.HI R5, RZ, 0x2, R8 ;  /* 0x00000002ff057819 */ /* 0x000fe40000011608 */
[----:B------:R-:W-:-:S02]  /*91b0*/  LOP3.LUT R4, R4, 0x1, RZ, 0xc0, !PT ;  /* 0x0000000104047812 */ /* 0x000fc400078ec0ff */
[----:B------:R-:W-:Y:S02]  /*91c0*/  LOP3.LUT R6, R8, 0x60, RZ, 0xc0, !PT ;  /* 0x0000006008067812 */ /* 0x000fe400078ec0ff */
[----:B------:R-:W-:Y:S02]  /*91d0*/  LOP3.LUT R5, R5, 0x7, RZ, 0xc0, !PT ;  /* 0x0000000705057812 */ /* 0x000fe400078ec0ff */
[----:B------:R-:W-:Y:S02]  /*91e0*/  SHF.L.U32 R3, R4, 0x6, RZ ;  /* 0x0000000604037819 */ /* 0x000fe400000006ff */
[----:B------:R-:W-:Y:S02]  /*91f0*/  LOP3.LUT R18, R18, 0x6, RZ, 0xc0, !PT ;  /* 0x0000000612127812 */ /* 0x000fe400078ec0ff */
[----:B------:R-:W-:Y:S02]  /*9200*/  SHF.R.U32.HI R6, RZ, 0x1, R6 ;  /* 0x00000001ff067819 */ /* 0x000fe40000011606 */
[----:B------:R-:W-:-:S02]  /*9210*/  LOP3.LUT R3, R3, 0x40, R5, 0xe2, !PT ;  /* 0x0000004003037812 */ /* 0x000fc400078ee205 */
[----:B------:R-:W-:Y:S01]  /*9220*/  PRMT R18, R18, R19, UR42 ;  /* 0x0000002a12127e16 */ /* 0x000fe20008000013 */
[----:B------:R-:W-:Y:S01]  /*9230*/  USHF.L.U32 UR42, UR42, 0x8, URZ ;  /* 0x000000082a2a7899 */ /* 0x000fe2000800063f */
[----:B0-----:R-:W-:Y:S01]  /*9240*/  IADD3 R0, RZ, -R6, -R5 ;  /* 0x80000006ff007210 */ /* 0x001fe20007ffe805 */
[----:B------:R-:W-:Y:S01]  /*9250*/  IMAD.MOV.U32 R5, RZ, RZ, -0x2 ;  /* 0xfffffffeff057424 */ /* 0x000fe200078e00ff */
[----:B------:R-:W-:Y:S01]  /*9260*/  LOP3.LUT R3, R3, UR6, R6, 0xfe, !PT ;  /* 0x0000000603037c12 */ /* 0x000fe2000f8efe06 */
[----:B------:R-:W-:Y:S01]  /*9270*/  IMAD.U32 R6, RZ, RZ, UR8 ;  /* 0x00000008ff067e24 */ /* 0x000fe2000f8e00ff */
[----:B------:R-:W-:Y:S01]  /*9280*/  SHF.R.S32.HI R19, RZ, 0x1f, R18 ;  /* 0x0000001fff137819 */ /* 0x000fe20000011412 */
[----:B------:R-:W-:Y:S01]  /*9290*/  ULDC UR8, c[0x0][0x284] ;  /* 0x0000a10000087ab9 */ /* 0x000fe20000000800 */
[----:B------:R-:W-:Y:S02]  /*92a0*/  IMAD R0, R4, -0x40, R0 ;  /* 0xffffffc004007824 */ /* 0x000fe400078e0200 */
[----:B------:R-:W-:-:S02]  /*92b0*/  IMAD.U32 R153, RZ, RZ, UR8 ;  /* 0x00000008ff997e24 */ /* 0x000fc4000f8e00ff */
[----:B------:R-:W-:-:S03]  /*92c0*/  IMAD.WIDE.U32 R6, R6, UR43, R18 ;  /* 0x0000002b06067c25 */ /* 0x000fc6000f8e0012 */
[----:B------:R-:W-:Y:S02]  /*92d0*/  IADD3 R153, R153, -UR41, R0 ;  /* 0x8000002999997c10 */ /* 0x000fe4000fffe000 */
[----:B------:R-:W-:Y:S01]  /*92e0*/  IADD3 R7, R7, UR4, RZ ;  /* 0x0000000407077c10 */ /* 0x000fe2000fffe0ff */
[----:B------:R-:W-:Y:S01]  /*92f0*/  ULDC UR4, c[0x0][0x288] ;  /* 0x0000a20000047ab9 */ /* 0x000fe20000000800 */
[----:B------:R-:W-:Y:S01]  /*9300*/  LOP3.LUT R0, R8, 0x3, RZ, 0xc0, !PT ;  /* 0x0000000308007812 */ /* 0x000fe200078ec0ff */
[----:B------:R-:W-:-:S04]  /*9310*/  UISETP.GE.AND UP0, UPT, UR42, UR4, UPT ;  /* 0x000000042a00728c */ /* 0x000fc8000bf06270 */
[----:B------:R-:W-:Y:S01]  /*9320*/  UISETP.GE.OR UP0, UPT, UR41, UR8, UP0 ;  /* 0x000000082900728c */ /* 0x000fe20008706670 */
[----:B------:R-:W-:Y:S01]  /*9330*/  IMAD R0, R0, R5, UR4 ;  /* 0x0000000400007e24 */ /* 0x000fe2000f8e0205 */
[----:B------:R-:W-:Y:S02]  /*9340*/  UIMAD.WIDE.U32 UR4, UR39, -0x55555555, URZ ;  /* 0xaaaaaaab270478a5 */ /* 0x000fe4000f8e003f */
[----:B------:R-:W-:Y:S01]  /*9350*/  USEL UR8, URZ, 0x1, !UP1 ;  /* 0x000000013f087887 */ /* 0x000fe2000c800000 */
[----:B------:R-:W-:Y:S01]  /*9360*/  VIADD R0, R0, -UR42 ;  /* 0x8000002a00007c36 */ /* 0x000fe20008000000 */
[----:B------:R-:W-:Y:S01]  /*9370*/  PLOP3.LUT P0, PT, PT, PT, UP0, 0x80, 0x0 ;  /* 0x000000000000781c */ /* 0x000fe20003f0f008 */
[----:B------:R-:W-:Y:S02]  /*9380*/  USHF.R.U32.HI UR4, URZ, 0x1, UR5 ;  /* 0x000000013f047899 */ /* 0x000fe40008011605 */
[----:B------:R-:W-:Y:S02]  /*9390*/  ULOP3.LUT UR38, UR38, UR8, URZ, 0x3c, !UPT ;  /* 0x0000000826267292 */ /* 0x000fe4000f8e3c3f */
[----:B------:R-:W-:-:S02]  /*93a0*/  UIMAD UR39, UR4, -0x3, UR39 ;  /* 0xfffffffd042778a4 */ /* 0x000fc4000f8e0227 */
[----:B------:R-:W-:Y:S01]  /*93b0*/  @UP2 ULOP3.LUT UR38, UR38, 0x1, UR4, 0x78, !UPT ;  /* 0x0000000126262892 */ /* 0x000fe2000f8e7804 */
[----:B------:R-:W-:-:S05]  /*93c0*/  UMOV UR41, 0xffffffff ;  /* 0xffffffff00297882 */ /* 0x000fca0000000000 */
[----:B------:R-:W-:Y:S06]  /*93d0*/  @P0 BRA `(.L_x_34) ;  /* 0x0000010400d80947 */ /* 0x000fec0003800000 */
[----:B------:R-:W-:Y:S01]  /*93e0*/  FSETP.NEU.AND P0, PT, R16, RZ, PT ;  /* 0x000000ff1000720b */ /* 0x000fe20003f0d000 */
[----:B------:R-:W-:Y:S01]  /*93f0*/  ULDC.64 UR8, c[0x0][0x5c8] ;  /* 0x0001720000087ab9 */ /* 0x000fe20000000a00 */
[----:B------:R-:W-:Y:S01]  /*9400*/  ISETP.GT.AND P3, PT, R153, RZ, PT ;  /* 0x000000ff9900720c */ /* 0x000fe20003f64270 */
[----:B------:R-:W-:Y:S01]  /*9410*/  UIMAD UR4, UR7, UR8, URZ ;  /* 0x00000008070472a4 */ /* 0x000fe2000f8e023f */
[----:B------:R-:W-:Y:S01]  /*9420*/  MOV R10, UR9 ;  /* 0x00000009000a7c02 */ /* 0x000fe20008000f00 */
[C---:B------:R-:W-:Y:S01]  /*9430*/  IMAD.WIDE.U32 R6, R3.reuse, UR8, R6 ;  /* 0x0000000803067c25 */ /* 0x040fe2000f8e0006 */
[----:B------:R-:W-:Y:S01]  /*9440*/  BSSY B0, `(.L_x_34) ;  /* 0x000106f000007945 */ /* 0x000fe20003800000 */
[----:B------:R-:W-:Y:S02]  /*9450*/  ISETP.GT.AND P1, PT, R0, RZ, P3 ;  /* 0x000000ff0000720c */ /* 0x000fe40001f24270 */
[----:B------:R-:W-:-:S04]  /*9460*/  IMAD R10, R3, R10, UR4 ;  /* 0x00000004030a7e24 */ /* 0x000fc8000f8e020a */
[----:B------:R-:W-:Y:S01]  /*9470*/  IMAD.IADD R10, R7, 0x1, R10 ;  /* 0x00000001070a7824 */ /* 0x000fe200078e020a */
[----:B------:R-:W-:Y:S06]  /*9480*/  @!P0 BRA `(.L_x_35) ;  /* 0x000000b800108947 */ /* 0x000fec0003800000 */
[----:B------:R-:W0:Y:S01]  /*9490*/  LDC.64 R22, c[0x0][0x5b8] ;  /* 0x00016e00ff167b82 */ /* 0x000e220000000a00 */
[----:B------:R-:W2:Y:S01]  /*94a0*/  LDL.LU R11, [R1] ;  /* 0x00000000010b7983 */ /* 0x000ea20000300800 */
[----:B------:R-:W-:-:S06]  /*94b0*/  ULDC.64 UR4, c[0x0][0x5c0] ;  /* 0x0001700000047ab9 */ /* 0x000fcc0000000a00 */
[----:B------:R-:W1:Y:S08]  /*94c0*/  LDC.64 R14, c[0x0][0x5b0] ;  /* 0x00016c00ff0e7b82 */ /* 0x000e700000000a00 */
[----:B------:R-:W3:Y:S01]  /*94d0*/  LDC.64 R12, c[0x0][0x5a8] ;  /* 0x00016a00ff0c7b82 */ /* 0x000ee20000000a00 */
[C---:B0-----:R-:W-:Y:S02]  /*94e0*/  IMAD R159, R22.reuse, UR10, RZ ;  /* 0x0000000a169f7c24 */ /* 0x041fe4000f8e02ff */
[----:B------:R-:W-:-:S04]  /*94f0*/  IMAD.WIDE.U32 R154, R22, UR43, R18 ;  /* 0x0000002b169a7c25 */ /* 0x000fc8000f8e0012 */
[----:B------:R-:W-:Y:S02]  /*9500*/  IMAD R159, R23, UR43, R159 ;  /* 0x0000002b179f7c24 */ /* 0x000fe4000f8e029f */
[----:B-1----:R-:W-:Y:S02]  /*9510*/  IMAD R158, R14, UR7, RZ ;  /* 0x000000070e9e7c24 */ /* 0x002fe4000f8e02ff */
[----:B------:R-:W-:Y:S02]  /*9520*/  IMAD.IADD R21, R155, 0x1, R159 ;  /* 0x000000019b157824 */ /* 0x000fe400078e029f */
[----:B------:R-:W-:Y:S02]  /*9530*/  IMAD.MOV.U32 R20, RZ, RZ, R154 ;  /* 0x000000ffff147224 */ /* 0x000fe400078e009a */
[C---:B------:R-:W-:Y:S02]  /*9540*/  IMAD R158, R3.reuse, R15, R158 ;  /* 0x0000000f039e7224 */ /* 0x040fe400078e029e */
[----:B------:R-:W-:-:S05]  /*9550*/  IMAD.WIDE.U32 R4, R3, R14, R20 ;  /* 0x0000000e03047225 */ /* 0x000fca00078e0014 */
[----:B------:R-:W-:Y:S02]  /*9560*/  IADD3 R5, R5, R158, RZ ;  /* 0x0000009e05057210 */ /* 0x000fe40007ffe0ff */
[----:B---3--:R-:W-:-:S04]  /*9570*/  LEA R8, P0, R4, R12, 0x1 ;  /* 0x0000000c04087211 */ /* 0x008fc800078008ff */
[----:B------:R-:W-:-:S05]  /*9580*/  LEA.HI.X R9, R4, R13, R5, 0x1, P0 ;  /* 0x0000000d04097211 */ /* 0x000fca00000f0c05 */
[----:B------:R-:W3:Y:S01]  /*9590*/  @P1 LDG.E.LTC128B.U16 R23, desc[UR36][R8.64] ;  /* 0x0000002408171981 */ /* 0x000ee2000c1e1520 */
[----:B------:R-:W-:Y:S01]  /*95a0*/  BSSY B1, `(.L_x_36) ;  /* 0x0000011000017945 */ /* 0x000fe20003800000 */
[----:B---3--:R-:W-:-:S04]  /*95b0*/  IMAD.U32 R4, R23, 0x10000, RZ ;  /* 0x0001000017047824 */ /* 0x008fc800078e00ff */
[----:B------:R-:W-:-:S04]  /*95c0*/  FMUL R4, R4, R16 ;  /* 0x0000001004047220 */ /* 0x000fc80000400000 */
[----:B--2---:R-:W-:Y:S01]  /*95d0*/  FFMA R7, R11, R2, R4 ;  /* 0x000000020b077223 */ /* 0x004fe20000000004 */
[----:B------:R-:W-:-:S04]  /*95e0*/  LEA R4, P0, R6, UR4, 0x1 ;  /* 0x0000000406047c11 */ /* 0x000fc8000f8008ff */
[----:B------:R-:W-:Y:S02]  /*95f0*/  LEA.HI.X R5, R6, UR5, R10, 0x1, P0 ;  /* 0x0000000506057c11 */ /* 0x000fe400080f0c0a */
[----:B------:R-:W-:-:S05]  /*9600*/  F2FP.BF16.F32.PACK_AB R6, RZ, R7 ;  /* 0x00000007ff06723e */ /* 0x000fca00000010ff */
[----:B------:R0:W-:Y:S02]  /*9610*/  @P1 STG.E.U16 desc[UR36][R4.64], R6 ;  /* 0x0000000604001986 */ /* 0x0001e4000c101524 */
[----:B0-----:R-:W-:-:S04]  /*9620*/  IMAD.WIDE.U32 R6, R3, R14, R18 ;  /* 0x0000000e03067225 */ /* 0x001fc800078e0012 */
[----:B------:R-:W-:Y:S02]  /*9630*/  IMAD.IADD R7, R158, 0x1, R7 ;  /* 0x000000019e077824 */ /* 0x000fe400078e0207 */
[----:B------:R-:W-:-:S04]  /*9640*/  IMAD.WIDE.U32 R6, R22, UR43, R6 ;  /* 0x0000002b16067c25 */ /* 0x000fc8000f8e0006 */
[----:B------:R-:W-:Y:S01]  /*9650*/  IMAD.IADD R7, R159, 0x1, R7 ;  /* 0x000000019f077824 */ /* 0x000fe200078e0207 */
[----:B------:R-:W-:-:S04]  /*9660*/  LEA R10, P0, R6, R12, 0x1 ;  /* 0x0000000c060a7211 */ /* 0x000fc800078008ff */
[----:B------:R-:W-:Y:S02]  /*9670*/  LEA.HI.X R11, R6, R13, R7, 0x1, P0 ;  /* 0x0000000d060b7211 */ /* 0x000fe400000f0c07 */
[----:B------:R-:W-:-:S13]  /*9680*/  ISETP.GT.AND P0, PT, R0, 0x1, P3 ;  /* 0x000000010000780c */ /* 0x000fda0001f04270 */
[----:B------:R-:W-:Y:S05]  /*9690*/  @!P0 BRA `(.L_x_37) ;  /* 0x0000000000048947 */ /* 0x000fea0003800000 */
[----:B------:R0:W5:Y:S02]  /*96a0*/  LDG.E.LTC128B.U16 R23, desc[UR36][R10.64+0x2] ;  /* 0x000002240a177981 */ /* 0x000164000c1e1520 */
.L_x_37:
[----:B------:R-:W-:Y:S05]  /*96b0*/  BSYNC B1 ;  /* 0x0000000000017941 */ /* 0x000fea0003800000 */
.L_x_36:
[----:B------:R-:W2:Y:S01]  /*96c0*/  LDL.LU R7, [R1+0x4] ;  /* 0x0000040001077983 */ /* 0x000ea20000300800 */
[----:B-----5:R-:W-:Y:S01]  /*96d0*/  SHF.L.U32 R6, R23, 0x10, RZ ;  /* 0x0000001017067819 */ /* 0x020fe200000006ff */
[C---:B------:R-:W-:Y:S01]  /*96e0*/  IMAD.SHL.U32 R156, R14.reuse, 0x8, RZ ;  /* 0x000000080e9c7824 */ /* 0x040fe200078e00ff */
[----:B------:R-:W-:Y:S01]  /*96f0*/  SHF.L.U64.HI R157, R14, 0x3, R15 ;  /* 0x000000030e9d7819 */ /* 0x000fe2000001020f */
[----:B------:R-:W3:Y:S02]  /*9700*/  LDL.LU R160, [R1+0x8] ;  /* 0x0000080001a07983 */ /* 0x000ee40000300800 */
[----:B------:R-:W-:-:S04]  /*9710*/  FMUL R6, R6, R16 ;  /* 0x0000001006067220 */ /* 0x000fc80000400000 */
[----:B--2---:R-:W-:-:S05]  /*9720*/  FFMA R6, R7, R2, R6 ;  /* 0x0000000207067223 */ /* 0x004fca0000000006 */
[----:B------:R-:W-:-:S05]  /*9730*/  F2FP.BF16.F32.PACK_AB R6, RZ, R6 ;  /* 0x00000006ff06723e */ /* 0x000fca00000010ff */
[----:B------:R1:W-:Y:S01]  /*9740*/  @P0 STG.E.U16 desc[UR36][R4.64+0x2], R6 ;  /* 0x0000020604000986 */ /* 0x0003e2000c101524 */
[----:B------:R-:W-:-:S04]  /*9750*/  ISETP.GT.AND P0, PT, R153, 0x8, PT ;  /* 0x000000089900780c */ /* 0x000fc80003f04270 */
[----:B------:R-:W-:Y:S01]  /*9760*/  ISETP.GT.AND P1, PT, R0, RZ, P0 ;  /* 0x000000ff0000720c */ /* 0x000fe20000724270 */
[----:B-1----:R-:W-:-:S04]  /*9770*/  IMAD.WIDE.U32 R6, R3, R14, R156 ;  /* 0x0000000e03067225 */ /* 0x002fc800078e009c */
[----:B------:R-:W-:Y:S01]  /*9780*/  IMAD.IADD R158, R158, 0x1, R7 ;  /* 0x000000019e9e7824 */ /* 0x000fe200078e0207 */
[----:B------:R-:W-:-:S05]  /*9790*/  IADD3 R7, P2, R154, R6, RZ ;  /* 0x000000069a077210 */ /* 0x000fca0007f5e0ff */
[----:B------:R-:W-:Y:S01]  /*97a0*/  IMAD.X R9, R158, 0x1, R21, P2 ;  /* 0x000000019e097824 */ /* 0x000fe200010e0615 */
[----:B------:R-:W-:-:S04]  /*97b0*/  LEA R8, P2, R7, R12, 0x1 ;  /* 0x0000000c07087211 */ /* 0x000fc800078408ff */
[----:B------:R-:W-:-:S05]  /*97c0*/  LEA.HI.X R9, R7, R13, R9, 0x1, P2 ;  /* 0x0000000d07097211 */ /* 0x000fca00010f0c09 */
[----:B------:R1:W2:Y:S01]  /*97d0*/  @P1 LDG.E.LTC128B.U16 R23, desc[UR36][R8.64] ;  /* 0x0000002408171981 */ /* 0x0002a2000c1e1520 */
[----:B------:R-:W-:Y:S01]  /*97e0*/  IADD3 R6, P2, R18, R6, RZ ;  /* 0x0000000612067210 */ /* 0x000fe20007f5e0ff */
[----:B------:R-:W-:Y:S01]  /*97f0*/  BSSY B1, `(.L_x_38) ;  /* 0x0000016000017945 */ /* 0x000fe20003800000 */
[----:B------:R-:W-:Y:S02]  /*9800*/  ISETP.GT.AND P4, PT, R0, 0x1, P0 ;  /* 0x000000010000780c */ /* 0x000fe40000784270 */
[----:B------:R-:W-:Y:S01]  /*9810*/  IADD3.X R7, R19, R158, RZ, P2, !PT ;  /* 0x0000009e13077210 */ /* 0x000fe200017fe4ff */
[----:B------:R-:W-:Y:S02]  /*9820*/  IMAD.U32 R158, RZ, RZ, UR9 ;  /* 0x00000009ff9e7e24 */ /* 0x000fe4000f8e00ff */
[----:B------:R-:W-:-:S04]  /*9830*/  IMAD.WIDE.U32 R6, R22, UR43, R6 ;  /* 0x0000002b16067c25 */ /* 0x000fc8000f8e0006 */
[----:B------:R-:W-:Y:S01]  /*9840*/  IMAD.IADD R7, R159, 0x1, R7 ;  /* 0x000000019f077824 */ /* 0x000fe200078e0207 */
[----:B-1----:R-:W-:-:S04]  /*9850*/  LEA R8, P2, R6, R12, 0x1 ;  /* 0x0000000c06087211 */ /* 0x002fc800078408ff */
[----:B------:R-:W-:Y:S01]  /*9860*/  LEA.HI.X R9, R6, R13, R7, 0x1, P2 ;  /* 0x0000000d06097211 */ /* 0x000fe200010f0c07 */
[----:B--2---:R-:W-:-:S04]  /*9870*/  IMAD.U32 R6, R23, 0x10000, RZ ;  /* 0x0001000017067824 */ /* 0x004fc800078e00ff */
[----:B------:R-:W-:-:S04]  /*9880*/  FMUL R6, R6, R16 ;  /* 0x0000001006067220 */ /* 0x000fc80000400000 */
[----:B---3--:R-:W-:Y:S01]  /*9890*/  FFMA R7, R160, R2, R6 ;  /* 0x00000002a0077223 */ /* 0x008fe20000000006 */
[----:B------:R-:W-:Y:S01]  /*98a0*/  IMAD.U32 R160, RZ, RZ, UR8 ;  /* 0x00000008ffa07e24 */ /* 0x000fe2000f8e00ff */
[----:B------:R-:W-:-:S03]  /*98b0*/  MOV R6, UR8 ;  /* 0x0000000800067c02 */ /* 0x000fc60008000f00 */
[----:B------:R-:W-:Y:S01]  /*98c0*/  IMAD.SHL.U32 R160, R160, 0x10, RZ ;  /* 0x00000010a0a07824 */ /* 0x000fe200078e00ff */
[----:B------:R-:W-:Y:S02]  /*98d0*/  SHF.L.U64.HI R158, R6, 0x4, R158 ;  /* 0x00000004069e7819 */ /* 0x000fe4000001029e */
[----:B------:R-:W-:Y:S02]  /*98e0*/  F2FP.BF16.F32.PACK_AB R7, RZ, R7 ;  /* 0x00000007ff07723e */ /* 0x000fe400000010ff */
[----:B------:R-:W-:Y:S02]  /*98f0*/  IADD3 R6, P2, R160, R4, RZ ;  /* 0x00000004a0067210 */ /* 0x000fe40007f5e0ff */
[----:B------:R-:W-:-:S03]  /*9900*/  PRMT R161, R7, 0x7610, R161 ;  /* 0x0000761007a17816 */ /* 0x000fc600000000a1 */
[----:B------:R-:W-:-:S05]  /*9910*/  IMAD.X R7, R158, 0x1, R5, P2 ;  /* 0x000000019e077824 */ /* 0x000fca00010e0605 */
[----:B------:R1:W-:Y:S01]  /*9920*/  @P1 STG.E.U16 desc[UR36][R6.64], R161 ;  /* 0x000000a106001986 */ /* 0x0003e2000c101524 */
[----:B------:R-:W-:Y:S05]  /*9930*/  @!P4 BRA `(.L_x_39) ;  /* 0x000000000004c947 */ /* 0x000fea0003800000 */
[----:B------:R2:W5:Y:S02]  /*9940*/  LDG.E.LTC128B.U16 R23, desc[UR36][R8.64+0x2] ;  /* 0x0000022408177981 */ /* 0x000564000c1e1520 */
.L_x_39:
[----:B------:R-:W-:Y:S05]  /*9950*/  BSYNC B1 ;  /* 0x0000000000017941 */ /* 0x000fea0003800000 */
.L_x_38:
[----:B------:R-:W3:Y:S01]  /*9960*/  LDL.LU R162, [R1+0xc] ;  /* 0x00000c0001a27983 */ /* 0x000ee20000300800 */
[----:B-1---5:R-:W-:Y:S01]  /*9970*/  SHF.L.U32 R161, R23, 0x10, RZ ;  /* 0x0000001017a17819 */ /* 0x022fe200000006ff */
[----:B------:R-:W-:Y:S01]  /*9980*/  BSSY B1, `(.L_x_40) ;  /* 0x0000008000017945 */ /* 0x000fe20003800000 */
[----:B------:R-:W-:-:S03]  /*9990*/  ISETP.GT.AND P1, PT, R0, 0x8, P3 ;  /* 0x000000080000780c */ /* 0x000fc60001f24270 */
[----:B------:R-:W-:-:S04]  /*99a0*/  FMUL R161, R161, R16 ;  /* 0x00000010a1a17220 */ /* 0x000fc80000400000 */
[----:B---3--:R-:W-:-:S05]  /*99b0*/  FFMA R161, R162, R2, R161 ;  /* 0x00000002a2a17223 */ /* 0x008fca00000000a1 */
[----:B------:R-:W-:-:S05]  /*99c0*/  F2FP.BF16.F32.PACK_AB R161, RZ, R161 ;  /* 0x000000a1ffa1723e */ /* 0x000fca00000010ff */
[----:B------:R1:W-:Y:S01]  /*99d0*/  @P4 STG.E.U16 desc[UR36][R6.64+0x2], R161 ;  /* 0x000002a106004986 */ /* 0x0003e2000c101524 */
[----:B------:R-:W-:Y:S05]  /*99e0*/  @!P1 BRA `(.L_x_41) ;  /* 0x0000000000049947 */ /* 0x000fea0003800000 */
[----:B------:R3:W5:Y:S02]  /*99f0*/  LDG.E.LTC128B.U16 R23, desc[UR36][R10.64+0x10] ;  /* 0x000010240a177981 */ /* 0x000764000c1e1520 */
.L_x_41:
[----:B------:R-:W-:Y:S05]  /*9a00*/  BSYNC B1 ;  /* 0x0000000000017941 */ /* 0x000fea0003800000 */
.L_x_40:
[----:B------:R-:W4:Y:S01]  /*9a10*/  LDL.LU R162, [R1+0x10] ;  /* 0x0000100001a27983 */ /* 0x000f220000300800 */
[----:B-1---5:R-:W-:Y:S01]  /*9a20*/  IMAD.U32 R161, R23, 0x10000, RZ ;  /* 0x0001000017a17824 */ /* 0x022fe200078e00ff */
[----:B------:R-:W-:Y:S01]  /*9a30*/  ISETP.GT.AND P2, PT, R0, 0x9, P3 ;  /* 0x000000090000780c */ /* 0x000fe20001f44270 */
[----:B------:R-:W-:Y:S02]  /*9a40*/  BSSY B1, `(.L_x_42) ;  /* 0x0000007000017945 */ /* 0x000fe40003800000 */
[----:B------:R-:W-:-:S04]  /*9a50*/  FMUL R161, R161, R16 ;  /* 0x00000010a1a17220 */ /* 0x000fc80000400000 */
[----:B----4-:R-:W-:-:S05]  /*9a60*/  FFMA R161, R162, R2, R161 ;  /* 0x00000002a2a17223 */ /* 0x010fca00000000a1 */
[----:B------:R-:W-:-:S05]  /*9a70*/  F2FP.BF16.F32.PACK_AB R161, RZ, R161 ;  /* 0x000000a1ffa1723e */ /* 0x000fca00000010ff */
[----:B------:R1:W-:Y:S01]  /*9a80*/  @P1 STG.E.U16 desc[UR36][R4.64+0x10], R161 ;  /* 0x000010a104001986 */ /* 0x0003e2000c101524 */
[----:B------:R-:W-:Y:S05]  /*9a90*/  @!P2 BRA `(.L_x_43) ;  /* 0x000000000004a947 */ /* 0x000fea0003800000 */
[----:B------:R4:W5:Y:S02]  /*9aa0*/  LDG.E.LTC128B.U16 R23, desc[UR36][R10.64+0x12] ;  /* 0x000012240a177981 */ /* 0x000964000c1e1520 */
.L_x_43:
[----:B------:R-:W-:Y:S05]  /*9ab0*/  BSYNC B1 ;  /* 0x0000000000017941 */ /* 0x000fea0003800000 */
.L_x_42:
[----:B------:R-:W2:Y:S01]  /*9ac0*/  LDL.LU R162, [R1+0x14] ;  /* 0x0000140001a27983 */ /* 0x000ea20000300800 */
[----:B-1---5:R-:W-:Y:S01]  /*9ad0*/  IMAD.U32 R161, R23, 0x10000, RZ ;  /* 0x0001000017a17824 */ /* 0x022fe200078e00ff */
[----:B------:R-:W-:Y:S01]  /*9ae0*/  ISETP.GT.AND P1, PT, R0, 0x8, P0 ;  /* 0x000000080000780c */ /* 0x000fe20000724270 */
[----:B------:R-:W-:Y:S02]  /*9af0*/  BSSY B1, `(.L_x_44) ;  /* 0x0000007000017945 */ /* 0x000fe40003800000 */
[----:B------:R-:W-:-:S04]  /*9b00*/  FMUL R161, R161, R16 ;  /* 0x00000010a1a17220 */ /* 0x000fc80000400000 */
[----:B--2---:R-:W-:-:S05]  /*9b10*/  FFMA R161, R162, R2, R161 ;  /* 0x00000002a2a17223 */ /* 0x004fca00000000a1 */
[----:B------:R-:W-:-:S05]  /*9b20*/  F2FP.BF16.F32.PACK_AB R161, RZ, R161 ;  /* 0x000000a1ffa1723e */ /* 0x000fca00000010ff */
[----:B------:R1:W-:Y:S01]  /*9b30*/  @P2 STG.E.U16 desc[UR36][R4.64+0x12], R161 ;  /* 0x000012a104002986 */ /* 0x0003e2000c101524 */
[----:B------:R-:W-:Y:S05]  /*9b40*/  @!P1 BRA `(.L_x_45) ;  /* 0x0000000000049947 */ /* 0x000fea0003800000 */
[----:B------:R2:W5:Y:S02]  /*9b50*/  LDG.E.LTC128B.U16 R23, desc[UR36][R8.64+0x10] ;  /* 0x0000102408177981 */ /* 0x000564000c1e1520 */
.L_x_45:
[----:B------:R-:W-:Y:S05]  /*9b60*/  BSYNC B1 ;  /* 0x0000000000017941 */ /* 0x000fea0003800000 */
.L_x_44:
[----:B------:R-:W3:Y:S01]  /*9b70*/  LDL.LU R162, [R1+0x18] ;  /* 0x0000180001a27983 */ /* 0x000ee20000300800 */
[----:B-1---5:R-:W-:Y:S01]  /*9b80*/  IMAD.U32 R161, R23, 0x10000, RZ ;  /* 0x0001000017a17824 */ /* 0x022fe200078e00ff */
[----:B------:R-:W-:Y:S01]  /*9b90*/  ISETP.GT.AND P2, PT, R0, 0x9, P0 ;  /* 0x000000090000780c */ /* 0x000fe20000744270 */
[----:B------:R-:W-:Y:S02]  /*9ba0*/  BSSY B1, `(.L_x_46) ;  /* 0x0000007000017945 */ /* 0x000fe40003800000 */
[----:B------:R-:W-:-:S04]  /*9bb0*/  FMUL R161, R161, R16 ;  /* 0x00000010a1a17220 */ /* 0x000fc80000400000 */
[----:B---3--:R-:W-:-:S05]  /*9bc0*/  FFMA R161, R162, R2, R161 ;  /* 0x00000002a2a17223 */ /* 0x008fca00000000a1 */
[----:B------:R-:W-:-:S05]  /*9bd0*/  F2FP.BF16.F32.PACK_AB R161, RZ, R161 ;  /* 0x000000a1ffa1723e */ /* 0x000fca00000010ff */
[----:B------:R1:W-:Y:S01]  /*9be0*/  @P1 STG.E.U16 desc[UR36][R6.64+0x10], R161 ;  /* 0x000010a106001986 */ /* 0x0003e2000c101524 */
[----:B------:R-:W-:Y:S05]  /*9bf0*/  @!P2 BRA `(.L_x_47) ;  /* 0x000000000004a947 */ /* 0x000fea0003800000 */
[----:B------:R3:W5:Y:S02]  /*9c00*/  LDG.E.LTC128B.U16 R23, desc[UR36][R8.64+0x12] ;  /* 0x0000122408177981 */ /* 0x000764000c1e1520 */
.L_x_47:
[----:B------:R-:W-:Y:S05]  /*9c10*/  BSYNC B1 ;  /* 0x0000000000017941 */ /* 0x000fea0003800000 */
.L_x_46:
[----:B------:R-:W2:Y:S01]  /*9c20*/  LDL.LU R162, [R1+0x1c] ;  /* 0x00001c0001a27983 */ /* 0x000ea20000300800 */
[----:B-1---5:R-:W-:Y:S01]  /*9c30*/  SHF.L.U32 R161, R23, 0x10, RZ ;  /* 0x0000001017a17819 */ /* 0x022fe200000006ff */
[----:B------:R-:W-:Y:S01]  /*9c40*/  BSSY B1, `(.L_x_48) ;  /* 0x0000008000017945 */ /* 0x000fe20003800000 */
[----:B------:R-:W-:-:S03]  /*9c50*/  ISETP.GT.AND P1, PT, R0, 0x10, P3 ;  /* 0x000000100000780c */ /* 0x000fc60001f24270 */
[----:B------:R-:W-:-:S04]  /*9c60*/  FMUL R161, R161, R16 ;  /* 0x00000010a1a17220 */ /* 0x000fc80000400000 */
[----:B--2---:R-:W-:-:S05]  /*9c70*/  FFMA R161, R162, R2, R161 ;  /* 0x00000002a2a17223 */ /* 0x004fca00000000a1 */
[----:B------:R-:W-:-:S05]  /*9c80*/  F2FP.BF16.F32.PACK_AB R161, RZ, R161 ;  /* 0x000000a1ffa1723e */ /* 0x000fca00000010ff */
[----:B------:R1:W-:Y:S01]  /*9c90*/  @P2 STG.E.U16 desc[UR36][R6.64+0x12], R161 ;  /* 0x000012a106002986 */ /* 0x0003e2000c101524 */
[----:B------:R-:W-:Y:S05]  /*9ca0*/  @!P1 BRA `(.L_x_49) ;  /* 0x0000000000049947 */ /* 0x000fea0003800000 */
[----:B------:R2:W5:Y:S02]  /*9cb0*/  LDG.E.LTC128B.U16 R23, desc[UR36][R10.64+0x20] ;  /* 0x000020240a177981 */ /* 0x000564000c1e1520 */
.L_x_49:
[----:B------:R-:W-:Y:S05]  /*9cc0*/  BSYNC B1 ;  /* 0x0000000000017941 */ /* 0x000fea0003800000 */
.L_x_48:
        /* <DEDUP_REMOVED lines=10> */
.L_x_51:
[----:B------:R-:W-:Y:S05]  /*9d70*/  BSYNC B1 ;  /* 0x0000000000017941 */ /* 0x000fea0003800000 */
.L_x_50:
        /* <DEDUP_REMOVED lines=10> */
.L_x_53:
[----:B------:R-:W-:Y:S05]  /*9e20*/  BSYNC B1 ;  /* 0x0000000000017941 */ /* 0x000fea0003800000 */
.L_x_52:
        /* <DEDUP_REMOVED lines=10> */
.L_x_55:
[----:B------:R-:W-:Y:S05]  /*9ed0*/  BSYNC B1 ;  /* 0x0000000000017941 */ /* 0x000fea0003800000 */
.L_x_54:
        /* <DEDUP_REMOVED lines=10> */
.L_x_57:
[----:B------:R-:W-:Y:S05]  /*9f80*/  BSYNC B1 ;  /* 0x0000000000017941 */ /* 0x000fea0003800000 */
.L_x_56:
        /* <DEDUP_REMOVED lines=10> */
.L_x_59:
[----:B------:R-:W-:Y:S05]  /*a030*/  BSYNC B1 ;  /* 0x0000000000017941 */ /* 0x000fea0003800000 */
.L_x_58:
        /* <DEDUP_REMOVED lines=10> */
.L_x_61:
[----:B------:R-:W-:Y:S05]  /*a0e0*/  BSYNC B1 ;  /* 0x0000000000017941 */ /* 0x000fea0003800000 */
.L_x_60:
        /* <DEDUP_REMOVED lines=10> */
.L_x_63:
[----:B------:R-:W-:Y:S05]  /*a190*/  BSYNC B1 ;  /* 0x0000000000017941 */ /* 0x000fea0003800000 */
.L_x_62:
        /* <DEDUP_REMOVED lines=10> */
.L_x_65:
[----:B------:R-:W-:Y:S05]  /*a240*/  BSYNC B1 ;  /* 0x0000000000017941 */ /* 0x000fea0003800000 */
.L_x_64:
        /* <DEDUP_REMOVED lines=10> */
.L_x_67:
[----:B------:R-:W-:Y:S05]  /*a2f0*/  BSYNC B1 ;  /* 0x0000000000017941 */ /* 0x000fea0003800000 */
.L_x_66:
        /* <DEDUP_REMOVED lines=10> */
.L_x_69:
[----:B------:R-:W-:Y:S05]  /*a3a0*/  BSYNC B1 ;  /* 0x0000000000017941 */ /* 0x000fea0003800000 */
.L_x_68:
        /* <DEDUP_REMOVED lines=10> */
.L_x_71:
[----:B------:R-:W-:Y:S05]  /*a450*/  BSYNC B1 ;  /* 0x0000000000017941 */ /* 0x000fea0003800000 */
.L_x_70:
        /* <DEDUP_REMOVED lines=10> */
.L_x_73:
[----:B------:R-:W-:Y:S05]  /*a500*/  BSYNC B1 ;  /* 0x0000000000017941 */ /* 0x000fea0003800000 */
.L_x_72:
        /* <DEDUP_REMOVED lines=10> */
.L_x_75:
[----:B------:R-:W-:Y:S05]  /*a5b0*/  BSYNC B1 ;  /* 0x0000000000017941 */ /* 0x000fea0003800000 */
.L_x_74:
        /* <DEDUP_REMOVED lines=10> */
.L_x_77:
[----:B------:R-:W-:Y:S05]  /*a660*/  BSYNC B1 ;  /* 0x0000000000017941 */ /* 0x000fea0003800000 */
.L_x_76:
        /* <DEDUP_REMOVED lines=10> */
.L_x_79:
[----:B------:R-:W-:Y:S05]  /*a710*/  BSYNC B1 ;  /* 0x0000000000017941 */ /* 0x000fea0003800000 */
.L_x_78:
        /* <DEDUP_REMOVED lines=10> */
.L_x_81:
[----:B------:R-:W-:Y:S05]  /*a7c0*/  BSYNC B1 ;  /* 0x0000000000017941 */ /* 0x000fea0003800000 */
.L_x_80:
        /* <DEDUP_REMOVED lines=10> */
.L_x_83:
[----:B------:R-:W-:Y:S05]  /*a870*/  BSYNC B1 ;  /* 0x0000000000017941 */ /* 0x000fea0003800000 */
.L_x_82:
        /* <DEDUP_REMOVED lines=10> */
.L_x_85:
[----:B------:R-:W-:Y:S05]  /*a920*/  BSYNC B1 ;  /* 0x0000000000017941 */ /* 0x000fea0003800000 */
.L_x_84:
        /* <DEDUP_REMOVED lines=10> */
.L_x_87:
[----:B------:R-:W-:Y:S05]  /*a9d0*/  BSYNC B1 ;  /* 0x0000000000017941 */ /* 0x000fea0003800000 */
.L_x_86:
        /* <DEDUP_REMOVED lines=10> */
.L_x_89:
[----:B------:R-:W-:Y:S05]  /*aa80*/  BSYNC B1 ;  /* 0x0000000000017941 */ /* 0x000fea0003800000 */
.L_x_88:
        /* <DEDUP_REMOVED lines=10> */
.L_x_91:
[----:B------:R-:W-:Y:S05]  /*ab30*/  BSYNC B1 ;  /* 0x0000000000017941 */ /* 0x000fea0003800000 */
.L_x_90:
        /* <DEDUP_REMOVED lines=10> */
.L_x_93:
[----:B------:R-:W-:Y:S05]  /*abe0*/  BSYNC B1 ;  /* 0x0000000000017941 */ /* 0x000fea0003800000 */
.L_x_92:
        /* <DEDUP_REMOVED lines=10> */
.L_x_95:
[----:B------:R-:W-:Y:S05]  /*ac90*/  BSYNC B1 ;  /* 0x0000000000017941 */ /* 0x000fea0003800000 */
.L_x_94:
        /* <DEDUP_REMOVED lines=10> */
.L_x_97:
[----:B------:R-:W-:Y:S05]  /*ad40*/  BSYNC B1 ;  /* 0x0000000000017941 */ /* 0x000fea0003800000 */
.L_x_96:
        /* <DEDUP_REMOVED lines=10> */
.L_x_99:
[----:B------:R-:W-:Y:S05]  /*adf0*/  BSYNC B1 ;  /* 0x0000000000017941 */ /* 0x000fea0003800000 */
.L_x_98:
        /* <DEDUP_REMOVED lines=10> */
.L_x_101:
[----:B------:R-:W-:Y:S05]  /*aea0*/  BSYNC B1 ;  /* 0x0000000000017941 */ /* 0x000fea0003800000 */
.L_x_100:
        /* <DEDUP_REMOVED lines=10> */
.L_x_103:
[----:B------:R-:W-:Y:S05]  /*af50*/  BSYNC B1 ;  /* 0x0000000000017941 */ /* 0x000fea0003800000 */
.L_x_102:
        /* <DEDUP_REMOVED lines=10> */
.L_x_105:
[----:B------:R-:W-:Y:S05]  /*b000*/  BSYNC B1 ;  /* 0x0000000000017941 */ /* 0x000fea0003800000 */
.L_x_104:
        /* <DEDUP_REMOVED lines=10> */
.L_x_107:
[----:B------:R-:W-:Y:S05]  /*b0b0*/  BSYNC B1 ;  /* 0x0000000000017941 */ /* 0x000fea0003800000 */
.L_x_106:
        /* <DEDUP_REMOVED lines=10> */
.L_x_109:
[----:B------:R-:W-:Y:S05]  /*b160*/  BSYNC B1 ;  /* 0x0000000000017941 */ /* 0x000fea0003800000 */
.L_x_108:
        /* <DEDUP_REMOVED lines=10> */
.L_x_111:
[----:B------:R-:W-:Y:S05]  /*b210*/  BSYNC B1 ;  /* 0x0000000000017941 */ /* 0x000fea0003800000 */
.L_x_110:
        /* <DEDUP_REMOVED lines=10> */
.L_x_113:
[----:B------:R-:W-:Y:S05]  /*b2c0*/  BSYNC B1 ;  /* 0x0000000000017941 */ /* 0x000fea0003800000 */
.L_x_112:
        /* <DEDUP_REMOVED lines=10> */
.L_x_115:
[----:B------:R-:W-:Y:S05]  /*b370*/  BSYNC B1 ;  /* 0x0000000000017941 */ /* 0x000fea0003800000 */
.L_x_114:
        /* <DEDUP_REMOVED lines=10> */
.L_x_117:
[----:B------:R-:W-:Y:S05]  /*b420*/  BSYNC B1 ;  /* 0x0000000000017941 */ /* 0x000fea0003800000 */
.L_x_116:
        /* <DEDUP_REMOVED lines=10> */
.L_x_119:
[----:B------:R-:W-:Y:S05]  /*b4d0*/  BSYNC B1 ;  /* 0x0000000000017941 */ /* 0x000fea0003800000 */
.L_x_118:
        /* <DEDUP_REMOVED lines=10> */
.L_x_121:
[----:B------:R-:W-:Y:S05]  /*b580*/  BSYNC B1 ;  /* 0x0000000000017941 */ /* 0x000fea0003800000 */
.L_x_120:
        /* <DEDUP_REMOVED lines=10> */
.L_x_123:
[----:B------:R-:W-:Y:S05]  /*b630*/  BSYNC B1 ;  /* 0x0000000000017941 */ /* 0x000fea0003800000 */
.L_x_122:
        /* <DEDUP_REMOVED lines=10> */
.L_x_125:
[----:B------:R-:W-:Y:S05]  /*b6e0*/  BSYNC B1 ;  /* 0x0000000000017941 */ /* 0x000fea0003800000 */
.L_x_124:
        /* <DEDUP_REMOVED lines=10> */
.L_x_127:
[----:B------:R-:W-:Y:S05]  /*b790*/  BSYNC B1 ;  /* 0x0000000000017941 */ /* 0x000fea0003800000 */
.L_x_126:
        /* <DEDUP_REMOVED lines=10> */
.L_x_129:
[----:B------:R-:W-:Y:S05]  /*b840*/  BSYNC B1 ;  /* 0x0000000000017941 */ /* 0x000fea0003800000 */
.L_x_128:
        /* <DEDUP_REMOVED lines=10> */
.L_x_131:
[----:B------:R-:W-:Y:S05]  /*b8f0*/  BSYNC B1 ;  /* 0x0000000000017941 */ /* 0x000fea0003800000 */
.L_x_130:
        /* <DEDUP_REMOVED lines=10> */
.L_x_133:
[----:B------:R-:W-:Y:S05]  /*b9a0*/  BSYNC B1 ;  /* 0x0000000000017941 */ /* 0x000fea0003800000 */
.L_x_132:
        /* <DEDUP_REMOVED lines=10> */
.L_x_135:
[----:B------:R-:W-:Y:S05]  /*ba50*/  BSYNC B1 ;  /* 0x0000000000017941 */ /* 0x000fea0003800000 */
.L_x_134:
        /* <DEDUP_REMOVED lines=10> */
.L_x_137:
[----:B------:R-:W-:Y:S05]  /*bb00*/  BSYNC B1 ;  /* 0x0000000000017941 */ /* 0x000fea0003800000 */
.L_x_136:
        /* <DEDUP_REMOVED lines=10> */
.L_x_139:
[----:B------:R-:W-:Y:S05]  /*bbb0*/  BSYNC B1 ;  /* 0x0000000000017941 */ /* 0x000fea0003800000 */
.L_x_138:
        /* <DEDUP_REMOVED lines=10> */
.L_x_141:
[----:B------:R-:W-:Y:S05]  /*bc60*/  BSYNC B1 ;  /* 0x0000000000017941 */ /* 0x000fea0003800000 */
.L_x_140:
        /* <DEDUP_REMOVED lines=10> */
.L_x_143:
[----:B------:R-:W-:Y:S05]  /*bd10*/  BSYNC B1 ;  /* 0x0000000000017941 */ /* 0x000fea0003800000 */
.L_x_142:
        /* <DEDUP_REMOVED lines=10> */
.L_x_145:
[----:B------:R-:W-:Y:S05]  /*bdc0*/  BSYNC B1 ;  /* 0x0000000000017941 */ /* 0x000fea0003800000 */
.L_x_144:
        /* <DEDUP_REMOVED lines=10> */
.L_x_147:
[----:B------:R-:W-:Y:S05]  /*be70*/  BSYNC B1 ;  /* 0x0000000000017941 */ /* 0x000fea0003800000 */
.L_x_146:
        /* <DEDUP_REMOVED lines=10> */
.L_x_149:
[----:B------:R-:W-:Y:S05]  /*bf20*/  BSYNC B1 ;  /* 0x0000000000017941 */ /* 0x000fea0003800000 */
.L_x_148:
        /* <DEDUP_REMOVED lines=10> */
.L_x_151:
[----:B------:R-:W-:Y:S05]  /*bfd0*/  BSYNC B1 ;  /* 0x0000000000017941 */ /* 0x000fea0003800000 */
.L_x_150:
        /* <DEDUP_REMOVED lines=10> */
.L_x_153:
[----:B------:R-:W-:Y:S05]  /*c080*/  BSYNC B1 ;  /* 0x0000000000017941 */ /* 0x000fea0003800000 */
.L_x_152:
        /* <DEDUP_REMOVED lines=10> */
.L_x_155:
[----:B------:R-:W-:Y:S05]  /*c130*/  BSYNC B1 ;  /* 0x0000000000017941 */ /* 0x000fea0003800000 */
.L_x_154:
        /* <DEDUP_REMOVED lines=10> */
.L_x_157:
[----:B------:R-:W-:Y:S05]  /*c1e0*/  BSYNC B1 ;  /* 0x0000000000017941 */ /* 0x000fea0003800000 */
.L_x_156:
        /* <DEDUP_REMOVED lines=10> */
.L_x_159:
[----:B------:R-:W-:Y:S05]  /*c290*/  BSYNC B1 ;  /* 0x0000000000017941 */ /* 0x000fea0003800000 */
.L_x_158:
        /* <DEDUP_REMOVED lines=10> */
.L_x_161:
[----:B------:R-:W-:Y:S05]  /*c340*/  BSYNC B1 ;  /* 0x0000000000017941 */ /* 0x000fea0003800000 */
.L_x_160:
        /* <DEDUP_REMOVED lines=10> */
.L_x_163:
[----:B------:R-:W-:Y:S05]  /*c3f0*/  BSYNC B1 ;  /* 0x0000000000017941 */ /* 0x000fea0003800000 */
.L_x_162:
        /* <DEDUP_REMOVED lines=10> */
.L_x_165:
[----:B------:R-:W-:Y:S05]  /*c4a0*/  BSYNC B1 ;  /* 0x0000000000017941 */ /* 0x000fea0003800000 */
.L_x_164:
        /* <DEDUP_REMOVED lines=10> */
.L_x_167:
[----:B------:R-:W-:Y:S05]  /*c550*/  BSYNC B1 ;  /* 0x0000000000017941 */ /* 0x000fea0003800000 */
.L_x_166:
        /* <DEDUP_REMOVED lines=10> */
.L_x_169:
[----:B------:R-:W-:Y:S05]  /*c600*/  BSYNC B1 ;  /* 0x0000000000017941 */ /* 0x000fea0003800000 */
.L_x_168:
        /* <DEDUP_REMOVED lines=10> */
.L_x_171:
[----:B------:R-:W-:Y:S05]  /*c6b0*/  BSYNC B1 ;  /* 0x0000000000017941 */ /* 0x000fea0003800000 */
.L_x_170:
        /* <DEDUP_REMOVED lines=10> */
.L_x_173:
[----:B------:R-:W-:Y:S05]  /*c760*/  BSYNC B1 ;  /* 0x0000000000017941 */ /* 0x000fea0003800000 */
.L_x_172:
        /* <DEDUP_REMOVED lines=10> */
.L_x_175:
[----:B------:R-:W-:Y:S05]  /*c810*/  BSYNC B1 ;  /* 0x0000000000017941 */ /* 0x000fea0003800000 */
.L_x_174:
        /* <DEDUP_REMOVED lines=10> */
.L_x_177:
[----:B------:R-:W-:Y:S05]  /*c8c0*/  BSYNC B1 ;  /* 0x0000000000017941 */ /* 0x000fea0003800000 */
.L_x_176:
        /* <DEDUP_REMOVED lines=10> */
.L_x_179:
[----:B------:R-:W-:Y:S05]  /*c970*/  BSYNC B1 ;  /* 0x0000000000017941 */ /* 0x000fea0003800000 */
.L_x_178:
        /* <DEDUP_REMOVED lines=10> */
.L_x_181:
[----:B------:R-:W-:Y:S05]  /*ca20*/  BSYNC B1 ;  /* 0x0000000000017941 */ /* 0x000fea0003800000 */
.L_x_180:
        /* <DEDUP_REMOVED lines=10> */
.L_x_183:
[----:B------:R-:W-:Y:S05]  /*cad0*/  BSYNC B1 ;  /* 0x0000000000017941 */ /* 0x000fea0003800000 */
.L_x_182:
        /* <DEDUP_REMOVED lines=10> */
.L_x_185:
[----:B------:R-:W-:Y:S05]  /*cb80*/  BSYNC B1 ;  /* 0x0000000000017941 */ /* 0x000fea0003800000 */
.L_x_184:
        /* <DEDUP_REMOVED lines=10> */
.L_x_187:
[----:B------:R-:W-:Y:S05]  /*cc30*/  BSYNC B1 ;  /* 0x0000000000017941 */ /* 0x000fea0003800000 */
.L_x_186:
        /* <DEDUP_REMOVED lines=10> */
.L_x_189:
[----:B------:R-:W-:Y:S05]  /*cce0*/  BSYNC B1 ;  /* 0x0000000000017941 */ /* 0x000fea0003800000 */
.L_x_188:
        /* <DEDUP_REMOVED lines=10> */
.L_x_191:
[----:B------:R-:W-:Y:S05]  /*cd90*/  BSYNC B1 ;  /* 0x0000000000017941 */ /* 0x000fea0003800000 */
.L_x_190:
        /* <DEDUP_REMOVED lines=10> */
.L_x_193:
[----:B------:R-:W-:Y:S05]  /*ce40*/  BSYNC B1 ;  /* 0x0000000000017941 */ /* 0x000fea0003800000 */
.L_x_192:
        /* <DEDUP_REMOVED lines=10> */
.L_x_195:
[----:B------:R-:W-:Y:S05]  /*cef0*/  BSYNC B1 ;  /* 0x0000000000017941 */ /* 0x000fea0003800000 */
.L_x_194:
        /* <DEDUP_REMOVED lines=10> */
.L_x_197:
[----:B------:R-:W-:Y:S05]  /*cfa0*/  BSYNC B1 ;  /* 0x0000000000017941 */ /* 0x000fea0003800000 */
.L_x_196:
        /* <DEDUP_REMOVED lines=10> */
.L_x_199:
[----:B------:R-:W-:Y:S05]  /*d050*/  BSYNC B1 ;  /* 0x0000000000017941 */ /* 0x000fea0003800000 */
.L_x_198:
        /* <DEDUP_REMOVED lines=10> */
.L_x_201:
[----:B------:R-:W-:Y:S05]  /*d100*/  BSYNC B1 ;  /* 0x0000000000017941 */ /* 0x000fea0003800000 */
.L_x_200:
        /* <DEDUP_REMOVED lines=10> */
.L_x_203:
[----:B------:R-:W-:Y:S05]  /*d1b0*/  BSYNC B1 ;  /* 0x0000000000017941 */ /* 0x000fea0003800000 */
.L_x_202:
        /* <DEDUP_REMOVED lines=10> */
.L_x_205:
[----:B------:R-:W-:Y:S05]  /*d260*/  BSYNC B1 ;  /* 0x0000000000017941 */ /* 0x000fea0003800000 */
.L_x_204:
        /* <DEDUP_REMOVED lines=10> */
.L_x_207:
[----:B------:R-:W-:Y:S05]  /*d310*/  BSYNC B1 ;  /* 0x0000000000017941 */ /* 0x000fea0003800000 */
.L_x_206:
        /* <DEDUP_REMOVED lines=10> */
.L_x_209:
[----:B------:R-:W-:Y:S05]  /*d3c0*/  BSYNC B1 ;  /* 0x0000000000017941 */ /* 0x000fea0003800000 */
.L_x_208:
        /* <DEDUP_REMOVED lines=10> */
.L_x_211:
[----:B------:R-:W-:Y:S05]  /*d470*/  BSYNC B1 ;  /* 0x0000000000017941 */ /* 0x000fea0003800000 */
.L_x_210:
        /* <DEDUP_REMOVED lines=10> */
.L_x_213:
[----:B------:R-:W-:Y:S05]  /*d520*/  BSYNC B1 ;  /* 0x0000000000017941 */ /* 0x000fea0003800000 */
.L_x_212:
        /* <DEDUP_REMOVED lines=10> */
.L_x_215:
[----:B------:R-:W-:Y:S05]  /*d5d0*/  BSYNC B1 ;  /* 0x0000000000017941 */ /* 0x000fea0003800000 */
.L_x_214:
        /* <DEDUP_REMOVED lines=10> */
.L_x_217:
[----:B------:R-:W-:Y:S05]  /*d680*/  BSYNC B1 ;  /* 0x0000000000017941 */ /* 0x000fea0003800000 */
.L_x_216:
        /* <DEDUP_REMOVED lines=10> */
.L_x_219:
[----:B------:R-:W-:Y:S05]  /*d730*/  BSYNC B1 ;  /* 0x0000000000017941 */ /* 0x000fea0003800000 */
.L_x_218:
        /* <DEDUP_REMOVED lines=10> */
.L_x_221:
[----:B------:R-:W-:Y:S05]  /*d7e0*/  BSYNC B1 ;  /* 0x0000000000017941 */ /* 0x000fea0003800000 */
.L_x_220:
        /* <DEDUP_REMOVED lines=10> */
.L_x_223:
[----:B------:R-:W-:Y:S05]  /*d890*/  BSYNC B1 ;  /* 0x0000000000017941 */ /* 0x000fea0003800000 */
.L_x_222:
        /* <DEDUP_REMOVED lines=10> */
.L_x_225:
[----:B------:R-:W-:Y:S05]  /*d940*/  BSYNC B1 ;  /* 0x0000000000017941 */ /* 0x000fea0003800000 */
.L_x_224:
        /* <DEDUP_REMOVED lines=10> */
.L_x_227:
[----:B------:R-:W-:Y:S05]  /*d9f0*/  BSYNC B1 ;  /* 0x0000000000017941 */ /* 0x000fea0003800000 */
.L_x_226:
        /* <DEDUP_REMOVED lines=10> */
.L_x_229:
[----:B------:R-:W-:Y:S05]  /*daa0*/  BSYNC B1 ;  /* 0x0000000000017941 */ /* 0x000fea0003800000 */
.L_x_228:
        /* <DEDUP_REMOVED lines=10> */
.L_x_231:
[----:B------:R-:W-:Y:S05]  /*db50*/  BSYNC B1 ;  /* 0x0000000000017941 */ /* 0x000fea0003800000 */
.L_x_230:
        /* <DEDUP_REMOVED lines=10> */
.L_x_233:
[----:B------:R-:W-:Y:S05]  /*dc00*/  BSYNC B1 ;  /* 0x0000000000017941 */ /* 0x000fea0003800000 */
.L_x_232:
        /* <DEDUP_REMOVED lines=10> */
.L_x_235:
[----:B------:R-:W-:Y:S05]  /*dcb0*/  BSYNC B1 ;  /* 0x0000000000017941 */ /* 0x000fea0003800000 */
.L_x_234:
        /* <DEDUP_REMOVED lines=10> */
.L_x_237:
[----:B------:R-:W-:Y:S05]  /*dd60*/  BSYNC B1 ;  /* 0x0000000000017941 */ /* 0x000fea0003800000 */
.L_x_236:
        /* <DEDUP_REMOVED lines=10> */
.L_x_239:
[----:B------:R-:W-:Y:S05]  /*de10*/  BSYNC B1 ;  /* 0x0000000000017941 */ /* 0x000fea0003800000 */
.L_x_238:
        /* <DEDUP_REMOVED lines=10> */
.L_x_241:
[----:B------:R-:W-:Y:S05]  /*dec0*/  BSYNC B1 ;  /* 0x0000000000017941 */ /* 0x000fea0003800000 */
.L_x_240:
        /* <DEDUP_REMOVED lines=10> */
.L_x_243:
[----:B------:R-:W-:Y:S05]  /*df70*/  BSYNC B1 ;  /* 0x0000000000017941 */ /* 0x000fea0003800000 */
.L_x_242:
        /* <DEDUP_REMOVED lines=10> */
.L_x_245:
[----:B------:R-:W-:Y:S05]  /*e020*/  BSYNC B1 ;  /* 0x0000000000017941 */ /* 0x000fea0003800000 */
.L_x_244:
        /* <DEDUP_REMOVED lines=10> */
.L_x_247:
[----:B------:R-:W-:Y:S05]  /*e0d0*/  BSYNC B1 ;  /* 0x0000000000017941 */ /* 0x000fea0003800000 */
.L_x_246:
        /* <DEDUP_REMOVED lines=10> */
.L_x_249:
[----:B------:R-:W-:Y:S05]  /*e180*/  BSYNC B1 ;  /* 0x0000000000017941 */ /* 0x000fea0003800000 */
.L_x_248:
        /* <DEDUP_REMOVED lines=10> */
.L_x_251:
[----:B------:R-:W-:Y:S05]  /*e230*/  BSYNC B1 ;  /* 0x0000000000017941 */ /* 0x000fea0003800000 */
.L_x_250:
        /* <DEDUP_REMOVED lines=10> */
.L_x_253:
[----:B------:R-:W-:Y:S05]  /*e2e0*/  BSYNC B1 ;  /* 0x0000000000017941 */ /* 0x000fea0003800000 */
.L_x_252:
        /* <DEDUP_REMOVED lines=10> */
.L_x_255:
[----:B------:R-:W-:Y:S05]  /*e390*/  BSYNC B1 ;  /* 0x0000000000017941 */ /* 0x000fea0003800000 */
.L_x_254:
        /* <DEDUP_REMOVED lines=10> */
.L_x_257:
[----:B------:R-:W-:Y:S05]  /*e440*/  BSYNC B1 ;  /* 0x0000000000017941 */ /* 0x000fea0003800000 */
.L_x_256:
        /* <DEDUP_REMOVED lines=10> */
.L_x_259:
[----:B------:R-:W-:Y:S05]  /*e4f0*/  BSYNC B1 ;  /* 0x0000000000017941 */ /* 0x000fea0003800000 */
.L_x_258:
        /* <DEDUP_REMOVED lines=10> */
.L_x_261:
[----:B------:R-:W-:Y:S05]  /*e5a0*/  BSYNC B1 ;  /* 0x0000000000017941 */ /* 0x000fea0003800000 */
.L_x_260:
        /* <DEDUP_REMOVED lines=10> */
.L_x_263:
[----:B------:R-:W-:Y:S05]  /*e650*/  BSYNC B1 ;  /* 0x0000000000017941 */ /* 0x000fea0003800000 */
.L_x_262:
        /* <DEDUP_REMOVED lines=10> */
.L_x_265:
[----:B------:R-:W-:Y:S05]  /*e700*/  BSYNC B1 ;  /* 0x0000000000017941 */ /* 0x000fea0003800000 */
.L_x_264:
        /* <DEDUP_REMOVED lines=10> */
.L_x_267:
[----:B------:R-:W-:Y:S05]  /*e7b0*/  BSYNC B1 ;  /* 0x0000000000017941 */ /* 0x000fea0003800000 */
.L_x_266:
        /* <DEDUP_REMOVED lines=10> */
.L_x_269:
[----:B------:R-:W-:Y:S05]  /*e860*/  BSYNC B1 ;  /* 0x0000000000017941 */ /* 0x000fea0003800000 */
.L_x_268:
        /* <DEDUP_REMOVED lines=10> */
.L_x_271:
[----:B------:R-:W-:Y:S05]  /*e910*/  BSYNC B1 ;  /* 0x0000000000017941 */ /* 0x000fea0003800000 */
.L_x_270:
        /* <DEDUP_REMOVED lines=10> */
.L_x_273:
[----:B------:R-:W-:Y:S05]  /*e9c0*/  BSYNC B1 ;  /* 0x0000000000017941 */ /* 0x000fea0003800000 */
.L_x_272:
        /* <DEDUP_REMOVED lines=10> */
.L_x_275:
[----:B------:R-:W-:Y:S05]  /*ea70*/  BSYNC B1 ;  /* 0x0000000000017941 */ /* 0x000fea0003800000 */
.L_x_274:
        /* <DEDUP_REMOVED lines=10> */
.L_x_277:
[----:B------:R-:W-:Y:S05]  /*eb20*/  BSYNC B1 ;  /* 0x0000000000017941 */ /* 0x000fea0003800000 */
.L_x_276:
        /* <DEDUP_REMOVED lines=10> */
.L_x_279:
[----:B------:R-:W-:Y:S05]  /*ebd0*/  BSYNC B1 ;  /* 0x0000000000017941 */ /* 0x000fea0003800000 */
.L_x_278:
        /* <DEDUP_REMOVED lines=10> */
.L_x_281:
[----:B------:R-:W-:Y:S05]  /*ec80*/  BSYNC B1 ;  /* 0x0000000000017941 */ /* 0x000fea0003800000 */
.L_x_280:
        /* <DEDUP_REMOVED lines=10> */
.L_x_283:
[----:B------:R-:W-:Y:S05]  /*ed30*/  BSYNC B1 ;  /* 0x0000000000017941 */ /* 0x000fea0003800000 */
.L_x_282:
[----:B0-234-:R-:W2:Y:S01]  /*ed40*/  LDL.LU R10, [R1+0x1f4] ;  /* 0x0001f400010a7983 */ /* 0x01dea20000300800 */
[----:B-----5:R-:W-:Y:S01]  /*ed50*/  IMAD.U32 R11, R23, 0x10000, RZ ;  /* 0x00010000170b7824 */ /* 0x020fe200078e00ff */
        /* <DEDUP_REMOVED lines=8> */
.L_x_285:
[----:B------:R-:W-:Y:S05]  /*ede0*/  BSYNC B1 ;  /* 0x0000000000017941 */ /* 0x000fea0003800000 */
.L_x_284:
[----:B------:R-:W3:Y:S01]  /*edf0*/  LDL.LU R10, [R1+0x1f8] ;  /* 0x0001f800010a7983 */ /* 0x000ee20000300800 */
[----:B0----5:R-:W-:Y:S01]  /*ee00*/  IMAD.U32 R11, R23, 0x10000, RZ ;  /* 0x00010000170b7824 */ /* 0x021fe200078e00ff */
[----:B------:R-:W-:Y:S01]  /*ee10*/  ISETP.GT.AND P1, PT, R0, 0xf9, P0 ;  /* 0x000000f90000780c */ /* 0x000fe20000724270 */
[----:B------:R-:W-:Y:S01]  /*ee20*/  BSSY B1, `(.L_x_286) ;  /* 0x000000a000017945 */ /* 0x000fe20003800000 */
[----:B------:R-:W-:Y:S01]  /*ee30*/  IADD3 R169, P0, R3, 0x80, RZ ;  /* 0x0000008003a97810 */ /* 0x000fe20007f1e0ff */
[----:B------:R-:W-:-:S04]  /*ee40*/  FMUL R11, R11, R16 ;  /* 0x000000100b0b7220 */ /* 0x000fc80000400000 */
[----:B---3--:R-:W-:-:S05]  /*ee50*/  FFMA R11, R10, R2, R11 ;  /* 0x000000020a0b7223 */ /* 0x008fca000000000b */
[----:B------:R-:W-:-:S04]  /*ee60*/  F2FP.BF16.F32.PACK_AB R11, RZ, R11 ;  /* 0x0000000bff0b723e */ /* 0x000fc800000010ff */
[----:B------:R-:W-:Y:S02]  /*ee70*/  PRMT R3, R11, 0x7610, R3 ;  /* 0x000076100b037816 */ /* 0x000fe40000000003 */
[----:B------:R-:W-:-:S03]  /*ee80*/  IADD3.X R11, RZ, UR7, RZ, P0, !PT ;  /* 0x00000007ff0b7c10 */ /* 0x000fc600087fe4ff */
[----:B------:R0:W-:Y:S01]  /*ee90*/  @P2 STG.E.U16 desc[UR36][R6.64+0x1f0], R3 ;  /* 0x0001f00306002986 */ /* 0x0001e2000c101524 */
[----:B------:R-:W-:Y:S05]  /*eea0*/  @!P1 BRA `(.L_x_287) ;  /* 0x0000000000049947 */ /* 0x000fea0003800000 */
[----:B------:R3:W5:Y:S02]  /*eeb0*/  LDG.E.LTC128B.U16 R23, desc[UR36][R8.64+0x1f2] ;  /* 0x0001f22408177981 */ /* 0x000764000c1e1520 */
.L_x_287:
[----:B------:R-:W-:Y:S05]  /*eec0*/  BSYNC B1 ;  /* 0x0000000000017941 */ /* 0x000fea0003800000 */
.L_x_286:
[----:B------:R-:W4:Y:S01]  /*eed0*/  LDL.LU R10, [R1+0x1fc] ;  /* 0x0001fc00010a7983 */ /* 0x000f220000300800 */
[----:B0----5:R-:W-:Y:S01]  /*eee0*/  IMAD.U32 R3, R23, 0x10000, RZ ;  /* 0x0001000017037824 */ /* 0x021fe200078e00ff */
[----:B------:R-:W-:Y:S01]  /*eef0*/  ISETP.GT.AND P0, PT, R153, 0x80, PT ;  /* 0x000000809900780c */ /* 0x000fe20003f04270 */
[----:B--23--:R-:W-:Y:S02]  /*ef00*/  IMAD R8, R11, R14, RZ ;  /* 0x0000000e0b087224 */ /* 0x00cfe400078e02ff */
[----:B------:R-:W-:Y:S01]  /*ef10*/  FMUL R3, R3, R16 ;  /* 0x0000001003037220 */ /* 0x000fe20000400000 */
[----:B------:R-:W-:Y:S01]  /*ef20*/  ISETP.GT.AND P4, PT, R0, RZ, P0 ;  /* 0x000000ff0000720c */ /* 0x000fe20000784270 */
[C---:B------:R-:W-:Y:S02]  /*ef30*/  IMAD R167, R169.reuse, R15, R8 ;  /* 0x0000000fa9a77224 */ /* 0x040fe400078e0208 */
[----:B------:R-:W-:-:S04]  /*ef40*/  IMAD.WIDE.U32 R8, R169, R14, R20 ;  /* 0x0000000ea9087225 */ /* 0x000fc800078e0014 */
[----:B------:R-:W-:Y:S02]  /*ef50*/  IMAD.IADD R9, R9, 0x1, R167 ;  /* 0x0000000109097824 */ /* 0x000fe400078e02a7 */
[----:B----4-:R-:W-:Y:S01]  /*ef60*/  FFMA R3, R10, R2, R3 ;  /* 0x000000020a037223 */ /* 0x010fe20000000003 */
[----:B------:R-:W-:-:S04]  /*ef70*/  LEA R10, P2, R8, R12, 0x1 ;  /* 0x0000000c080a7211 */ /* 0x000fc800078408ff */
[----:B------:R-:W-:Y:S02]  /*ef80*/  F2FP.BF16.F32.PACK_AB R3, RZ, R3 ;  /* 0x00000003ff03723e */ /* 0x000fe400000010ff */
[--C-:B------:R-:W-:Y:S02]  /*ef90*/  LEA.HI.X R11, R8, R13, R9.reuse, 0x1, P2 ;  /* 0x0000000d080b7211 */ /* 0x100fe400010f0c09 */
[----:B------:R-:W-:-:S05]  /*efa0*/  PRMT R9, R3, 0x7610, R9 ;  /* 0x0000761003097816 */ /* 0x000fca0000000009 */
[----:B------:R0:W-:Y:S04]  /*efb0*/  @P1 STG.E.U16 desc[UR36][R6.64+0x1f2], R9 ;  /* 0x0001f20906001986 */ /* 0x0001e8000c101524 */
[----:B------:R-:W2:Y:S01]  /*efc0*/  @P4 LDG.E.LTC128B.U16 R23, desc[UR36][R10.64] ;  /* 0x000000240a174981 */ /* 0x000ea2000c1e1520 */
[----:B-1----:R-:W-:Y:S01]  /*efd0*/  IMAD.U32 R161, RZ, RZ, UR8 ;  /* 0x00000008ffa17e24 */ /* 0x002fe2000f8e00ff */
[----:B------:R-:W-:Y:S01]  /*efe0*/  ISETP.GT.AND P2, PT, R0, 0x1, P0 ;  /* 0x000000010000780c */ /* 0x000fe20000744270 */
[----:B------:R-:W-:Y:S01]  /*eff0*/  IMAD.U32 R165, RZ, RZ, UR8 ;  /* 0x00000008ffa57e24 */ /* 0x000fe2000f8e00ff */
[----:B------:R-:W-:Y:S01]  /*f000*/  BSSY B1, `(.L_x_288) ;  /* 0x0000013000017945 */ /* 0x000fe20003800000 */
[----:B------:R-:W-:Y:S01]  /*f010*/  IMAD.U32 R164, RZ, RZ, UR9 ;  /* 0x00000009ffa47e24 */ /* 0x000fe2000f8e00ff */
[----:B------:R-:W-:Y:S01]  /*f020*/  SHF.L.U32 R161, R161, 0x8, RZ ;  /* 0x00000008a1a17819 */ /* 0x000fe200000006ff */
[----:B0-----:R-:W-:-:S03]  /*f030*/  IMAD.WIDE.U32 R8, R169, R14, R18 ;  /* 0x0000000ea9087225 */ /* 0x001fc600078e0012 */
[----:B------:R-:W-:Y:S01]  /*f040*/  SHF.L.U64.HI R165, R165, 0x8, R164 ;  /* 0x00000008a5a57819 */ /* 0x000fe200000102a4 */
[----:B------:R-:W-:Y:S02]  /*f050*/  IMAD.IADD R9, R167, 0x1, R9 ;  /* 0x00000001a7097824 */ /* 0x000fe400078e0209 */
[----:B------:R-:W-:Y:S01]  /*f060*/  IMAD.WIDE.U32 R162, R22, UR43, R8 ;  /* 0x0000002b16a27c25 */ /* 0x000fe2000f8e0008 */
[----:B------:R-:W-:-:S03]  /*f070*/  IADD3 R8, P1, R161, R4, RZ ;  /* 0x00000004a1087210 */ /* 0x000fc60007f3e0ff */
[----:B------:R-:W-:Y:S01]  /*f080*/  IMAD.IADD R7, R159, 0x1, R163 ;  /* 0x000000019f077824 */ /* 0x000fe200078e02a3 */
[----:B------:R-:W-:Y:S01]  /*f090*/  LEA R6, P3, R162, R12, 0x1 ;  /* 0x0000000ca2067211 */ /* 0x000fe200078608ff */
[----:B------:R-:W-:-:S03]  /*f0a0*/  IMAD.X R9, R165, 0x1, R5, P1 ;  /* 0x00000001a5097824 */ /* 0x000fc600008e0605 */
[----:B------:R-:W-:Y:S02]  /*f0b0*/  LEA.HI.X R7, R162, R13, R7, 0x1, P3 ;  /* 0x0000000da2077211 */ /* 0x000fe400018f0c07 */
[----:B--2---:R-:W-:-:S05]  /*f0c0*/  SHF.L.U32 R3, R23, 0x10, RZ ;  /* 0x0000001017037819 */ /* 0x004fca00000006ff */
[----:B------:R-:W-:-:S04]  /*f0d0*/  FMUL R3, R3, R16 ;  /* 0x0000001003037220 */ /* 0x000fc80000400000 */
[----:B------:R-:W-:-:S05]  /*f0e0*/  FFMA R3, R24, R2, R3 ;  /* 0x0000000218037223 */ /* 0x000fca0000000003 */
[----:B------:R-:W-:-:S05]  /*f0f0*/  F2FP.BF16.F32.PACK_AB R3, RZ, R3 ;  /* 0x00000003ff03723e */ /* 0x000fca00000010ff */
[----:B------:R0:W-:Y:S01]  /*f100*/  @P4 STG.E.U16 desc[UR36][R8.64], R3 ;  /* 0x0000000308004986 */ /* 0x0001e2000c101524 */
[----:B------:R-:W-:Y:S05]  /*f110*/  @!P2 BRA `(.L_x_289) ;  /* 0x000000000004a947 */ /* 0x000fea0003800000 */
[----:B------:R1:W5:Y:S02]  /*f120*/  LDG.E.LTC128B.U16 R23, desc[UR36][R6.64+0x2] ;  /* 0x0000022406177981 */ /* 0x000364000c1e1520 */
.L_x_289:
[----:B------:R-:W-:Y:S05]  /*f130*/  BSYNC B1 ;  /* 0x0000000000017941 */ /* 0x000fea0003800000 */
.L_x_288:
[----:B0----5:R-:W-:Y:S01]  /*f140*/  IMAD.U32 R3, R23, 0x10000, RZ ;  /* 0x0001000017037824 */ /* 0x021fe200078e00ff */
[----:B------:R-:W-:Y:S01]  /*f150*/  ISETP.GT.AND P1, PT, R153, 0x88, PT ;  /* 0x000000889900780c */ /* 0x000fe20003f24270 */
[----:B------:R-:W-:Y:S01]  /*f160*/  IMAD.WIDE.U32 R14, R169, R14, R156 ;  /* 0x0000000ea90e7225 */ /* 0x000fe200078e009c */
[----:B------:R-:W-:Y:S03]  /*f170*/  BSSY B1, `(.L_x_290) ;  /* 0x0000010000017945 */ /* 0x000fe60003800000 */
[----:B------:R-:W-:Y:S01]  /*f180*/  FMUL R10, R3, R16 ;  /* 0x00000010030a7220 */ /* 0x000fe20000400000 */
[----:B------:R-:W-:Y:S02]  /*f190*/  ISETP.GT.AND P3, PT, R0, RZ, P1 ;  /* 0x000000ff0000720c */ /* 0x000fe40000f64270 */
[----:B------:R-:W-:Y:S01]  /*f1a0*/  IADD3 R154, P4, R154, R14, RZ ;  /* 0x0000000e9a9a7210 */ /* 0x000fe20007f9e0ff */
[----:B------:R-:W-:Y:S01]  /*f1b0*/  FFMA R10, R25, R2, R10 ;  /* 0x00000002190a7223 */ /* 0x000fe2000000000a */
[----:B------:R-:W-:-:S02]  /*f1c0*/  IADD3 R167, R167, R15, RZ ;  /* 0x0000000fa7a77210 */ /* 0x000fc40007ffe0ff */
[----:B------:R-:W-:Y:S02]  /*f1d0*/  IADD3 R14, P5, R18, R14, RZ ;  /* 0x0000000e120e7210 */ /* 0x000fe40007fbe0ff */
[----:B------:R-:W-:Y:S01]  /*f1e0*/  F2FP.BF16.F32.PACK_AB R3, RZ, R10 ;  /* 0x0000000aff03723e */ /* 0x000fe200000010ff */
[--C-:B------:R-:W-:Y:S01]  /*f1f0*/  IMAD.X R20, R167, 0x1, R21.reuse, P4 ;  /* 0x00000001a7147824 */ /* 0x100fe200020e0615 */
[C---:B------:R-:W-:Y:S02]  /*f200*/  LEA R10, P4, R154.reuse, R12, 0x1 ;  /* 0x0000000c9a0a7211 */ /* 0x040fe400078808ff */
[----:B------:R-:W-:Y:S02]  /*f210*/  PRMT R21, R3, 0x7610, R21 ;  /* 0x0000761003157816 */ /* 0x000fe40000000015 */
[----:B------:R-:W-:Y:S02]  /*f220*/  LEA.HI.X R11, R154, R13, R20, 0x1, P4 ;  /* 0x0000000d9a0b7211 */ /* 0x000fe400020f0c14 */
[----:B------:R-:W-:Y:S01]  /*f230*/  PRMT R3, R23, 0x7610, R3 ;  /* 0x0000761017037816 */ /* 0x000fe20000000003 */
[----:B------:R0:W-:Y:S01]  /*f240*/  @P2 STG.E.U16 desc[UR36][R8.64+0x2], R21 ;  /* 0x0000021508002986 */ /* 0x0001e2000c101524 */
[----:B------:R-:W-:Y:S05]  /*f250*/  @!P3 BRA `(.L_x_291) ;  /* 0x000000000004b947 */ /* 0x000fea0003800000 */
[----:B------:R2:W5:Y:S02]  /*f260*/  LDG.E.LTC128B.U16 R3, desc[UR36][R10.64] ;  /* 0x000000240a037981 */ /* 0x000564000c1e1520 */
.L_x_291:
[----:B------:R-:W-:Y:S05]  /*f270*/  BSYNC B1 ;  /* 0x0000000000017941 */ /* 0x000fea0003800000 */
.L_x_290:
[----:B--2--5:R-:W-:Y:S01]  /*f280*/  IMAD.U32 R11, R3, 0x10000, RZ ;  /* 0x00010000030b7824 */ /* 0x024fe200078e00ff */
[----:B------:R-:W-:Y:S01]  /*f290*/  IADD3 R10, P2, R8, R160, RZ ;  /* 0x000000a0080a7210 */ /* 0x000fe20007f5e0ff */
[----:B------:R-:W-:Y:S01]  /*f2a0*/  IMAD.X R15, R19, 0x1, R167, P5 ;  /* 0x00000001130f7824 */ /* 0x000fe200028e06a7 */
[----:B------:R-:W-:Y:S01]  /*f2b0*/  ISETP.GT.AND P5, PT, R0, 0x1, P1 ;  /* 0x000000010000780c */ /* 0x000fe20000fa4270 */
[----:B------:R-:W-:Y:S01]  /*f2c0*/  FMUL R11, R11, R16 ;  /* 0x000000100b0b7220 */ /* 0x000fe20000400000 */
[----:B------:R-:W-:Y:S01]  /*f2d0*/  BSSY B1, `(.L_x_292) ;  /* 0x000000b000017945 */ /* 0x000fe20003800000 */
[----:B------:R-:W-:-:S04]  /*f2e0*/  IMAD.WIDE.U32 R22, R22, UR43, R14 ;  /* 0x0000002b16167c25 */ /* 0x000fc8000f8e000e */
[----:B------:R-:W-:Y:S01]  /*f2f0*/  FFMA R11, R26, R2, R11 ;  /* 0x000000021a0b7223 */ /* 0x000fe2000000000b */
[----:B------:R-:W-:-:S04]  /*f300*/  IADD3 R159, R159, R23, RZ ;  /* 0x000000179f9f7210 */ /* 0x000fc80007ffe0ff */
[----:B------:R-:W-:Y:S01]  /*f310*/  F2FP.BF16.F32.PACK_AB R14, RZ, R11 ;  /* 0x0000000bff0e723e */ /* 0x000fe200000010ff */
[----:B------:R-:W-:Y:S01]  /*f320*/  IMAD.X R11, R9, 0x1, R158, P2 ;  /* 0x00000001090b7824 */ /* 0x000fe200010e069e */
[----:B------:R-:W-:-:S04]  /*f330*/  LEA R12, P4, R22, R12, 0x1 ;  /* 0x0000000c160c7211 */ /* 0x000fc800078808ff */
[----:B------:R2:W-:Y:S01]  /*f340*/  @P3 STG.E.U16 desc[UR36][R10.64], R14 ;  /* 0x0000000e0a003986 */ /* 0x0005e2000c101524 */
[----:B------:R-:W-:Y:S01]  /*f350*/  LEA.HI.X R13, R22, R13, R159, 0x1, P4 ;  /* 0x0000000d160d7211 */ /* 0x000fe200020f0c9f */
[----:B------:R-:W-:Y:S07]  /*f360*/  @!P5 BRA `(.L_x_293) ;  /* 0x000000000004d947 */ /* 0x000fee0003800000 */
[----:B------:R3:W5:Y:S02]  /*f370*/  LDG.E.LTC128B.U16 R3, desc[UR36][R12.64+0x2] ;  /* 0x000002240c037981 */ /* 0x000764000c1e1520 */
.L_x_293:
[----:B------:R-:W-:Y:S05]  /*f380*/  BSYNC B1 ;  /* 0x0000000000017941 */ /* 0x000fea0003800000 */
.L_x_292:
[----:B-----5:R-:W-:Y:S01]  /*f390*/  IMAD.U32 R15, R3, 0x10000, RZ ;  /* 0x00010000030f7824 */ /* 0x020fe200078e00ff */
[----:B------:R-:W-:Y:S01]  /*f3a0*/  ISETP.GT.AND P2, PT, R0, 0x8, P0 ;  /* 0x000000080000780c */ /* 0x000fe20000744270 */
[----:B------:R-:W-:Y:S02]  /*f3b0*/  BSSY B1, `(.L_x_294) ;  /* 0x0000007000017945 */ /* 0x000fe40003800000 */
[----:B--2---:R-:W-:-:S04]  /*f3c0*/  FMUL R14, R15, R16 ;  /* 0x000000100f0e7220 */ /* 0x004fc80000400000 */
[----:B------:R-:W-:-:S05]  /*f3d0*/  FFMA R14, R27, R2, R14 ;  /* 0x000000021b0e7223 */ /* 0x000fca000000000e */
[----:B------:R-:W-:-:S05]  /*f3e0*/  F2FP.BF16.F32.PACK_AB R14, RZ, R14 ;  /* 0x0000000eff0e723e */ /* 0x000fca00000010ff */
[----:B------:R2:W-:Y:S01]  /*f3f0*/  @P5 STG.E.U16 desc[UR36][R10.64+0x2], R14 ;  /* 0x0000020e0a005986 */ /* 0x0005e2000c101524 */
[----:B------:R-:W-:Y:S05]  /*f400*/  @!P2 BRA `(.L_x_295) ;  /* 0x000000000004a947 */ /* 0x000fea0003800000 */
[----:B------:R4:W5:Y:S02]  /*f410*/  LDG.E.LTC128B.U16 R3, desc[UR36][R6.64+0x10] ;  /* 0x0000102406037981 */ /* 0x000964000c1e1520 */
.L_x_295:
[----:B------:R-:W-:Y:S05]  /*f420*/  BSYNC B1 ;  /* 0x0000000000017941 */ /* 0x000fea0003800000 */
.L_x_294:
[----:B--2--5:R-:W-:Y:S01]  /*f430*/  IMAD.U32 R11, R3, 0x10000, RZ ;  /* 0x00010000030b7824 */ /* 0x024fe200078e00ff */
[----:B------:R-:W-:Y:S01]  /*f440*/  ISETP.GT.AND P3, PT, R0, 0x9, P0 ;  /* 0x000000090000780c */ /* 0x000fe20000764270 */
[----:B------:R-:W-:Y:S02]  /*f450*/  BSSY B1, `(.L_x_296) ;  /* 0x0000007000017945 */ /* 0x000fe40003800000 */
[----:B------:R-:W-:-:S04]  /*f460*/  FMUL R11, R11, R16 ;  /* 0x000000100b0b7220 */ /* 0x000fc80000400000 */
[----:B------:R-:W-:-:S05]  /*f470*/  FFMA R11, R28, R2, R11 ;  /* 0x000000021c0b7223 */ /* 0x000fca000000000b */
[----:B------:R-:W-:-:S05]  /*f480*/  F2FP.BF16.F32.PACK_AB R11, RZ, R11 ;  /* 0x0000000bff0b723e */ /* 0x000fca00000010ff */
[----:B------:R2:W-:Y:S01]  /*f490*/  @P2 STG.E.U16 desc[UR36][R8.64+0x10], R11 ;  /* 0x0000100b08002986 */ /* 0x0005e2000c101524 */
[----:B------:R-:W-:Y:S05]  /*f4a0*/  @!P3 BRA `(.L_x_297) ;  /* 0x000000000004b947 */ /* 0x000fea0003800000 */
[----:B------:R0:W5:Y:S02]  /*f4b0*/  LDG.E.LTC128B.U16 R3, desc[UR36][R6.64+0x12] ;  /* 0x0000122406037981 */ /* 0x000164000c1e1520 */
.L_x_297:
[----:B------:R-:W-:Y:S05]  /*f4c0*/  BSYNC B1 ;  /* 0x0000000000017941 */ /* 0x000fea0003800000 */
.L_x_296:
[----:B--2--5:R-:W-:Y:S01]  /*f4d0*/  SHF.L.U32 R11, R3, 0x10, RZ ;  /* 0x00000010030b7819 */ /* 0x024fe200000006ff */
[----:B------:R-:W-:Y:S01]  /*f4e0*/  BSSY B1, `(.L_x_298) ;  /* 0x0000008000017945 */ /* 0x000fe20003800000 */
[----:B------:R-:W-:-:S03]  /*f4f0*/  ISETP.GT.AND P4, PT, R0, 0x8, P1 ;  /* 0x000000080000780c */ /* 0x000fc60000f84270 */
[----:B------:R-:W-:-:S04]  /*f500*/  FMUL R10, R11, R16 ;  /* 0x000000100b0a7220 */ /* 0x000fc80000400000 */
[----:B------:R-:W-:-:S05]  /*f510*/  FFMA R10, R29, R2, R10 ;  /* 0x000000021d0a7223 */ /* 0x000fca000000000a */
[----:B------:R-:W-:-:S05]  /*f520*/  F2FP.BF16.F32.PACK_AB R10, RZ, R10 ;  /* 0x0000000aff0a723e */ /* 0x000fca00000010ff */
[----:B------:R2:W-:Y:S01]  /*f530*/  @P3 STG.E.U16 desc[UR36][R8.64+0x12], R10 ;  /* 0x0000120a08003986 */ /* 0x0005e2000c101524 */
[----:B------:R-:W-:Y:S05]  /*f540*/  @!P4 BRA `(.L_x_299) ;  /* 0x000000000004c947 */ /* 0x000fea0003800000 */
[----:B------:R0:W5:Y:S02]  /*f550*/  LDG.E.LTC128B.U16 R3, desc[UR36][R12.64+0x10] ;  /* 0x000010240c037981 */ /* 0x000164000c1e1520 */
.L_x_299:
[----:B------:R-:W-:Y:S05]  /*f560*/  BSYNC B1 ;  /* 0x0000000000017941 */ /* 0x000fea0003800000 */
.L_x_298:
[----:B-----5:R-:W-:Y:S01]  /*f570*/  IMAD.U32 R11, R3, 0x10000, RZ ;  /* 0x00010000030b7824 */ /* 0x020fe200078e00ff */
[----:B--2---:R-:W-:Y:S01]  /*f580*/  IADD3 R10, P3, R160, R8, RZ ;  /* 0x00000008a00a7210 */ /* 0x004fe20007f7e0ff */
[----:B------:R-:W-:Y:S01]  /*f590*/  BSSY B1, `(.L_x_300) ;  /* 0x0000009000017945 */ /* 0x000fe20003800000 */
[----:B------:R-:W-:Y:S01]  /*f5a0*/  ISETP.GT.AND P2, PT, R0, 0x9, P1 ;  /* 0x000000090000780c */ /* 0x000fe20000f44270 */
[----:B------:R-:W-:-:S04]  /*f5b0*/  FMUL R11, R11, R16 ;  /* 0x000000100b0b7220 */ /* 0x000fc80000400000 */
[----:B------:R-:W-:-:S05]  /*f5c0*/  FFMA R11, R30, R2, R11 ;  /* 0x000000021e0b7223 */ /* 0x000fca000000000b */
[----:B------:R-:W-:Y:S01]  /*f5d0*/  F2FP.BF16.F32.PACK_AB R14, RZ, R11 ;  /* 0x0000000bff0e723e */ /* 0x000fe200000010ff */
[----:B------:R-:W-:-:S05]  /*f5e0*/  IMAD.X R11, R158, 0x1, R9, P3 ;  /* 0x000000019e0b7824 */ /* 0x000fca00018e0609 */
[----:B------:R2:W-:Y:S01]  /*f5f0*/  @P4 STG.E.U16 desc[UR36][R10.64+0x10], R14 ;  /* 0x0000100e0a004986 */ /* 0x0005e2000c101524 */
[----:B------:R-:W-:Y:S05]  /*f600*/  @!P2 BRA `(.L_x_301) ;  /* 0x000000000004a947 */ /* 0x000fea0003800000 */
[----:B------:R0:W5:Y:S02]  /*f610*/  LDG.E.LTC128B.U16 R3, desc[UR36][R12.64+0x12] ;  /* 0x000012240c037981 */ /* 0x000164000c1e1520 */
.L_x_301:
[----:B------:R-:W-:Y:S05]  /*f620*/  BSYNC B1 ;  /* 0x0000000000017941 */ /* 0x000fea0003800000 */
.L_x_300:
[----:B--2--5:R-:W-:Y:S01]  /*f630*/  IMAD.U32 R11, R3, 0x10000, RZ ;  /* 0x00010000030b7824 */ /* 0x024fe200078e00ff */
[----:B------:R-:W-:Y:S01]  /*f640*/  IADD3 R160, P3, P4, R160, R4, R161 ;  /* 0x00000004a0a07210 */ /* 0x000fe20007c7e0a1 */
[----:B------:R-:W-:Y:S01]  /*f650*/  BSSY B1, `(.L_x_302) ;  /* 0x0000009000017945 */ /* 0x000fe20003800000 */
[----:B------:R-:W-:Y:S01]  /*f660*/  ISETP.GT.AND P5, PT, R0, 0x10, P0 ;  /* 0x000000100000780c */ /* 0x000fe200007a4270 */
[----:B------:R-:W-:Y:S01]  /*f670*/  FMUL R10, R11, R16 ;  /* 0x000000100b0a7220 */ /* 0x000fe20000400000 */
[----:B------:R-:W-:-:S03]  /*f680*/  IADD3.X R161, R158, R5, R165, P3, P4 ;  /* 0x000000059ea17210 */ /* 0x000fc60001fe84a5 */
[----:B------:R-:W-:-:S05]  /*f690*/  FFMA R10, R31, R2, R10 ;  /* 0x000000021f0a7223 */ /* 0x000fca000000000a */
[----:B------:R-:W-:-:S05]  /*f6a0*/  F2FP.BF16.F32.PACK_AB R10, RZ, R10 ;  /* 0x0000000aff0a723e */ /* 0x000fca00000010ff */
[----:B------:R2:W-:Y:S01]  /*f6b0*/  @P2 STG.E.U16 desc[UR36][R160.64+0x12], R10 ;  /* 0x0000120aa0002986 */ /* 0x0005e2000c101524 */
[----:B------:R-:W-:Y:S05]  /*f6c0*/  @!P5 BRA `(.L_x_303) ;  /* 0x000000000004d947 */ /* 0x000fea0003800000 */
[----:B------:R0:W5:Y:S02]  /*f6d0*/  LDG.E.LTC128B.U16 R3, desc[UR36][R6.64+0x20] ;  /* 0x0000202406037981 */ /* 0x000164000c1e1520 */
.L_x_303:
[----:B------:R-:W-:Y:S05]  /*f6e0*/  BSYNC B1 ;  /* 0x0000000000017941 */ /* 0x000fea0003800000 */
.L_x_302:
[----:B-----5:R-:W-:Y:S01]  /*f6f0*/  SHF.L.U32 R5, R3, 0x10, RZ ;  /* 0x0000001003057819 */ /* 0x020fe200000006ff */
        /* <DEDUP_REMOVED lines=8> */
.L_x_305:
[----:B------:R-:W-:Y:S05]  /*f780*/  BSYNC B1 ;  /* 0x0000000000017941 */ /* 0x000fea0003800000 */
.L_x_304:
[----:B0----5:R-:W-:Y:S01]  /*f790*/  IMAD.U32 R5, R3, 0x10000, RZ ;  /* 0x0001000003057824 */ /* 0x021fe200078e00ff */
        /* <DEDUP_REMOVED lines=8> */
.L_x_307:
[----:B------:R-:W-:Y:S05]  /*f820*/  BSYNC B1 ;  /* 0x0000000000017941 */ /* 0x000fea0003800000 */
.L_x_306:
[----:B-----5:R-:W-:Y:S01]  /*f830*/  IMAD.U32 R5, R3, 0x10000, RZ ;  /* 0x0001000003057824 */ /* 0x020fe200078e00ff */
[----:B------:R-:W-:Y:S01]  /*f840*/  ISETP.GT.AND P2, PT, R0, 0x11, P1 ;  /* 0x000000110000780c */ /* 0x000fe20000f44270 */
[----:B0-----:R-:W-:Y:S01]  /*f850*/  @P3 IMAD.MOV.U32 R4, RZ, RZ, R160 ;  /* 0x000000ffff043224 */ /* 0x001fe200078e00a0 */
[----:B------:R-:W-:Y:S01]  /*f860*/  BSSY B1, `(.L_x_308) ;  /* 0x0000009000017945 */ /* 0x000fe20003800000 */
[----:B------:R-:W-:-:S04]  /*f870*/  FMUL R5, R5, R16 ;  /* 0x0000001005057220 */ /* 0x000fc80000400000 */
[----:B------:R-:W-:-:S05]  /*f880*/  FFMA R5, R34, R2, R5 ;  /* 0x0000000222057223 */ /* 0x000fca0000000005 */
[----:B------:R-:W-:-:S04]  /*f890*/  F2FP.BF16.F32.PACK_AB R5, RZ, R5 ;  /* 0x00000005ff05723e */ /* 0x000fc800000010ff */
[----:B--2---:R-:W-:Y:S02]  /*f8a0*/  PRMT R10, R5, 0x7610, R10 ;  /* 0x00007610050a7816 */ /* 0x004fe4000000000a */
[----:B------:R-:W-:-:S05]  /*f8b0*/  @P3 MOV R5, R161 ;  /* 0x000000a100053202 */ /* 0x000fca0000000f00 */
[----:B------:R0:W-:Y:S01]  /*f8c0*/  @P3 STG.E.U16 desc[UR36][R4.64+0x20], R10 ;  /* 0x0000200a04003986 */ /* 0x0001e2000c101524 */
[----:B------:R-:W-:Y:S05]  /*f8d0*/  @!P2 BRA `(.L_x_309) ;  /* 0x000000000004a947 */ /* 0x000fea0003800000 */
[----:B------:R2:W5:Y:S02]  /*f8e0*/  LDG.E.LTC128B.U16 R3, desc[UR36][R12.64+0x22] ;  /* 0x000022240c037981 */ /* 0x000564000c1e1520 */
.L_x_309:
[----:B------:R-:W-:Y:S05]  /*f8f0*/  BSYNC B1 ;  /* 0x0000000000017941 */ /* 0x000fea0003800000 */
.L_x_308:
[----:B0----5:R-:W-:Y:S01]  /*f900*/  IMAD.U32 R5, R3, 0x10000, RZ ;  /* 0x0001000003057824 */ /* 0x021fe200078e00ff */
[----:B------:R-:W-:Y:S01]  /*f910*/  ISETP.GT.AND P3, PT, R0, 0x18, P0 ;  /* 0x000000180000780c */ /* 0x000fe20000764270 */
[----:B------:R-:W-:Y:S02]  /*f920*/  BSSY B1, `(.L_x_310) ;  /* 0x000000a000017945 */ /* 0x000fe40003800000 */
[----:B------:R-:W-:Y:S01]  /*f930*/  FMUL R4, R5, R16 ;  /* 0x0000001005047220 */ /* 0x000fe20000400000 */
[----:B------:R-:W-:-:S03]  /*f940*/  @P2 IMAD.MOV.U32 R5, RZ, RZ, R161 ;  /* 0x000000ffff052224 */ /* 0x000fc600078e00a1 */
[----:B------:R-:W-:-:S05]  /*f950*/  FFMA R4, R35, R2, R4 ;  /* 0x0000000223047223 */ /* 0x000fca0000000004 */
[----:B------:R-:W-:-:S04]  /*f960*/  F2FP.BF16.F32.PACK_AB R4, RZ, R4 ;  /* 0x00000004ff04723e */ /* 0x000fc800000010ff */
[----:B------:R-:W-:Y:S01]  /*f970*/  PRMT R10, R4, 0x7610, R10 ;  /* 0x00007610040a7816 */ /* 0x000fe2000000000a */
[----:B------:R-:W-:-:S05]  /*f980*/  @P2 IMAD.MOV.U32 R4, RZ, RZ, R160 ;  /* 0x000000ffff042224 */ /* 0x000fca00078e00a0 */
[----:B------:R0:W-:Y:S01]  /*f990*/  @P2 STG.E.U16 desc[UR36][R4.64+0x22], R10 ;  /* 0x0000220a04002986 */ /* 0x0001e2000c101524 */
[----:B------:R-:W-:Y:S05]  /*f9a0*/  @!P3 BRA `(.L_x_311) ;  /* 0x000000000004b947 */ /* 0x000fea0003800000 */
[----:B------:R0:W5:Y:S02]  /*f9b0*/  LDG.E.LTC128B.U16 R3, desc[UR36][R6.64+0x30] ;  /* 0x0000302406037981 */ /* 0x000164000c1e1520 */
.L_x_311:
[----:B------:R-:W-:Y:S05]  /*f9c0*/  BSYNC B1 ;  /* 0x0000000000017941 */ /* 0x000fea0003800000 */
.L_x_310:
[----:B0----5:R-:W-:Y:S01]  /*f9d0*/  SHF.L.U32 R5, R3, 0x10, RZ ;  /* 0x0000001003057819 */ /* 0x021fe200000006ff */
        /* <DEDUP_REMOVED lines=8> */
.L_x_313:
[----:B------:R-:W-:Y:S05]  /*fa60*/  BSYNC B1 ;  /* 0x0000000000017941 */ /* 0x000fea0003800000 */
.L_x_312:
        /* <DEDUP_REMOVED lines=9> */
.L_x_315:
[----:B------:R-:W-:Y:S05]  /*fb00*/  BSYNC B1 ;  /* 0x0000000000017941 */ /* 0x000fea0003800000 */
.L_x_314:
[----:B-----5:R-:W-:Y:S01]  /*fb10*/  IMAD.U32 R5, R3, 0x10000, RZ ;  /* 0x0001000003057824 */ /* 0x020fe200078e00ff */
[----:B------:R-:W-:Y:S01]  /*fb20*/  ISETP.GT.AND P2, PT, R0, 0x19, P1 ;  /* 0x000000190000780c */ /* 0x000fe20000f44270 */
[----:B0-----:R-:W-:Y:S01]  /*fb30*/  @P3 IMAD.MOV.U32 R4, RZ, RZ, R160 ;  /* 0x000000ffff043224 */ /* 0x001fe200078e00a0 */
[----:B------:R-:W-:Y:S01]  /*fb40*/  BSSY B1, `(.L_x_316) ;  /* 0x0000009000017945 */ /* 0x000fe20003800000 */
[----:B------:R-:W-:-:S04]  /*fb50*/  FMUL R5, R5, R16 ;  /* 0x0000001005057220 */ /* 0x000fc80000400000 */
[----:B------:R-:W-:-:S05]  /*fb60*/  FFMA R5, R38, R2, R5 ;  /* 0x0000000226057223 */ /* 0x000fca0000000005 */
[----:B------:R-:W-:-:S04]  /*fb70*/  F2FP.BF16.F32.PACK_AB R5, RZ, R5 ;  /* 0x00000005ff05723e */ /* 0x000fc800000010ff */
[----:B------:R-:W-:Y:S02]  /*fb80*/  PRMT R10, R5, 0x7610, R10 ;  /* 0x00007610050a7816 */ /* 0x000fe4000000000a */
[----:B------:R-:W-:-:S05]  /*fb90*/  @P3 MOV R5, R161 ;  /* 0x000000a100053202 */ /* 0x000fca0000000f00 */
[----:B------:R0:W-:Y:S01]  /*fba0*/  @P3 STG.E.U16 desc[UR36][R4.64+0x30], R10 ;  /* 0x0000300a04003986 */ /* 0x0001e2000c101524 */
[----:B------:R-:W-:Y:S05]  /*fbb0*/  @!P2 BRA `(.L_x_317) ;  /* 0x000000000004a947 */ /* 0x000fea0003800000 */
[----:B------:R0:W5:Y:S02]  /*fbc0*/  LDG.E.LTC128B.U16 R3, desc[UR36][R12.64+0x32] ;  /* 0x000032240c037981 */ /* 0x000164000c1e1520 */
.L_x_317:
[----:B------:R-:W-:Y:S05]  /*fbd0*/  BSYNC B1 ;  /* 0x0000000000017941 */ /* 0x000fea0003800000 */
.L_x_316:
        /* <DEDUP_REMOVED lines=12> */
.L_x_319:
[----:B------:R-:W-:Y:S05]  /*fca0*/  BSYNC B1 ;  /* 0x0000000000017941 */ /* 0x000fea0003800000 */
.L_x_318:
        /* <DEDUP_REMOVED lines=9> */
.L_x_321:
[----:B------:R-:W-:Y:S05]  /*fd40*/  BSYNC B1 ;  /* 0x0000000000017941 */ /* 0x000fea0003800000 */
.L_x_320:
        /* <DEDUP_REMOVED lines=9> */
.L_x_323:
[----:B------:R-:W-:Y:S05]  /*fde0*/  BSYNC B1 ;  /* 0x0000000000017941 */ /* 0x000fea0003800000 */
.L_x_322:
        /* <DEDUP_REMOVED lines=12> */
.L_x_325:
[----:B------:R-:W-:Y:S05]  /*feb0*/  BSYNC B1 ;  /* 0x0000000000017941 */ /* 0x000fea0003800000 */
.L_x_324:
        /* <DEDUP_REMOVED lines=12> */
.L_x_327:
[----:B------:R-:W-:Y:S05]  /*ff80*/  BSYNC B1 ;  /* 0x0000000000017941 */ /* 0x000fea0003800000 */
.L_x_326:
        /* <DEDUP_REMOVED lines=9> */
.L_x_329:
[----:B------:R-:W-:Y:S05]  /*10020*/  BSYNC B1 ;  /* 0x0000000000017941 */ /* 0x000fea0003800000 */
.L_x_328:
        /* <DEDUP_REMOVED lines=9> */
.L_x_331:
[----:B------:R-:W-:Y:S05]  /*100c0*/  BSYNC B1 ;  /* 0x0000000000017941 */ /* 0x000fea0003800000 */
.L_x_330:
        /* <DEDUP_REMOVED lines=12> */
.L_x_333:
[----:B------:R-:W-:Y:S05]  /*10190*/  BSYNC B1 ;  /* 0x0000000000017941 */ /* 0x000fea0003800000 */
.L_x_332:
        /* <DEDUP_REMOVED lines=12> */
.L_x_335:
[----:B------:R-:W-:Y:S05]  /*10260*/  BSYNC B1 ;  /* 0x0000000000017941 */ /* 0x000fea0003800000 */
.L_x_334:
        /* <DEDUP_REMOVED lines=9> */
.L_x_337:
[----:B------:R-:W-:Y:S05]  /*10300*/  BSYNC B1 ;  /* 0x0000000000017941 */ /* 0x000fea0003800000 */
.L_x_336:
        /* <DEDUP_REMOVED lines=9> */
.L_x_339:
[----:B------:R-:W-:Y:S05]  /*103a0*/  BSYNC B1 ;  /* 0x0000000000017941 */ /* 0x000fea0003800000 */
.L_x_338:
        /* <DEDUP_REMOVED lines=12> */
.L_x_341:
[----:B------:R-:W-:Y:S05]  /*10470*/  BSYNC B1 ;  /* 0x0000000000017941 */ /* 0x000fea0003800000 */
.L_x_340:
        /* <DEDUP_REMOVED lines=12> */
.L_x_343:
[----:B------:R-:W-:Y:S05]  /*10540*/  BSYNC B1 ;  /* 0x0000000000017941 */ /* 0x000fea0003800000 */
.L_x_342:
        /* <DEDUP_REMOVED lines=9> */
.L_x_345:
[----:B------:R-:W-:Y:S05]  /*105e0*/  BSYNC B1 ;  /* 0x0000000000017941 */ /* 0x000fea0003800000 */
.L_x_344:
        /* <DEDUP_REMOVED lines=9> */
.L_x_347:
[----:B------:R-:W-:Y:S05]  /*10680*/  BSYNC B1 ;  /* 0x0000000000017941 */ /* 0x000fea0003800000 */
.L_x_346:
        /* <DEDUP_REMOVED lines=12> */
.L_x_349:
[----:B------:R-:W-:Y:S05]  /*10750*/  BSYNC B1 ;  /* 0x0000000000017941 */ /* 0x000fea0003800000 */
.L_x_348:
        /* <DEDUP_REMOVED lines=12> */
.L_x_351:
[----:B------:R-:W-:Y:S05]  /*10820*/  BSYNC B1 ;  /* 0x0000000000017941 */ /* 0x000fea0003800000 */
.L_x_350:
        /* <DEDUP_REMOVED lines=9> */
.L_x_353:
[----:B------:R-:W-:Y:S05]  /*108c0*/  BSYNC B1 ;  /* 0x0000000000017941 */ /* 0x000fea0003800000 */
.L_x_352:
        /* <DEDUP_REMOVED lines=9> */
.L_x_355:
[----:B------:R-:W-:Y:S05]  /*10960*/  BSYNC B1 ;  /* 0x0000000000017941 */ /* 0x000fea0003800000 */
.L_x_354:
        /* <DEDUP_REMOVED lines=12> */
.L_x_357:
[----:B------:R-:W-:Y:S05]  /*10a30*/  BSYNC B1 ;  /* 0x0000000000017941 */ /* 0x000fea0003800000 */
.L_x_356:
        /* <DEDUP_REMOVED lines=12> */
.L_x_359:
[----:B------:R-:W-:Y:S05]  /*10b00*/  BSYNC B1 ;  /* 0x0000000000017941 */ /* 0x000fea0003800000 */
.L_x_358:
        /* <DEDUP_REMOVED lines=9> */
.L_x_361:
[----:B------:R-:W-:Y:S05]  /*10ba0*/  BSYNC B1 ;  /* 0x0000000000017941 */ /* 0x000fea0003800000 */
.L_x_360:
        /* <DEDUP_REMOVED lines=9> */
.L_x_363:
[----:B------:R-:W-:Y:S05]  /*10c40*/  BSYNC B1 ;  /* 0x0000000000017941 */ /* 0x000fea0003800000 */
.L_x_362:
        /* <DEDUP_REMOVED lines=12> */
.L_x_365:
[----:B------:R-:W-:Y:S05]  /*10d10*/  BSYNC B1 ;  /* 0x0000000000017941 */ /* 0x000fea0003800000 */
.L_x_364:
        /* <DEDUP_REMOVED lines=12> */
.L_x_367:
[----:B------:R-:W-:Y:S05]  /*10de0*/  BSYNC B1 ;  /* 0x0000000000017941 */ /* 0x000fea0003800000 */
.L_x_366:
        /* <DEDUP_REMOVED lines=9> */
.L_x_369:
[----:B------:R-:W-:Y:S05]  /*10e80*/  BSYNC B1 ;  /* 0x0000000000017941 */ /* 0x000fea0003800000 */
.L_x_368:
        /* <DEDUP_REMOVED lines=9> */
.L_x_371:
[----:B------:R-:W-:Y:S05]  /*10f20*/  BSYNC B1 ;  /* 0x0000000000017941 */ /* 0x000fea0003800000 */
.L_x_370:
        /* <DEDUP_REMOVED lines=12> */
.L_x_373:
[----:B------:R-:W-:Y:S05]  /*10ff0*/  BSYNC B1 ;  /* 0x0000000000017941 */ /* 0x000fea0003800000 */
.L_x_372:
        /* <DEDUP_REMOVED lines=12> */
.L_x_375:
[----:B------:R-:W-:Y:S05]  /*110c0*/  BSYNC B1 ;  /* 0x0000000000017941 */ /* 0x000fea0003800000 */
.L_x_374:
        /* <DEDUP_REMOVED lines=9> */
.L_x_377:
[----:B------:R-:W-:Y:S05]  /*11160*/  BSYNC B1 ;  /* 0x0000000000017941 */ /* 0x000fea0003800000 */
.L_x_376:
        /* <DEDUP_REMOVED lines=9> */
.L_x_379:
[----:B------:R-:W-:Y:S05]  /*11200*/  BSYNC B1 ;  /* 0x0000000000017941 */ /* 0x000fea0003800000 */
.L_x_378:
        /* <DEDUP_REMOVED lines=12> */
.L_x_381:
[----:B------:R-:W-:Y:S05]  /*112d0*/  BSYNC B1 ;  /* 0x0000000000017941 */ /* 0x000fea0003800000 */
.L_x_380:
        /* <DEDUP_REMOVED lines=12> */
.L_x_383:
[----:B------:R-:W-:Y:S05]  /*113a0*/  BSYNC B1 ;  /* 0x0000000000017941 */ /* 0x000fea0003800000 */
.L_x_382:
        /* <DEDUP_REMOVED lines=9> */
.L_x_385:
[----:B------:R-:W-:Y:S05]  /*11440*/  BSYNC B1 ;  /* 0x0000000000017941 */ /* 0x000fea0003800000 */
.L_x_384:
        /* <DEDUP_REMOVED lines=9> */
.L_x_387:
[----:B------:R-:W-:Y:S05]  /*114e0*/  BSYNC B1 ;  /* 0x0000000000017941 */ /* 0x000fea0003800000 */
.L_x_386:
        /* <DEDUP_REMOVED lines=12> */
.L_x_389:
[----:B------:R-:W-:Y:S05]  /*115b0*/  BSYNC B1 ;  /* 0x0000000000017941 */ /* 0x000fea0003800000 */
.L_x_388:
        /* <DEDUP_REMOVED lines=12> */
.L_x_391:
[----:B------:R-:W-:Y:S05]  /*11680*/  BSYNC B1 ;  /* 0x0000000000017941 */ /* 0x000fea0003800000 */
.L_x_390:
        /* <DEDUP_REMOVED lines=9> */
.L_x_393:
[----:B------:R-:W-:Y:S05]  /*11720*/  BSYNC B1 ;  /* 0x0000000000017941 */ /* 0x000fea0003800000 */
.L_x_392:
        /* <DEDUP_REMOVED lines=9> */
.L_x_395:
[----:B------:R-:W-:Y:S05]  /*117c0*/  BSYNC B1 ;  /* 0x0000000000017941 */ /* 0x000fea0003800000 */
.L_x_394:
        /* <DEDUP_REMOVED lines=12> */
.L_x_397:
[----:B------:R-:W-:Y:S05]  /*11890*/  BSYNC B1 ;  /* 0x0000000000017941 */ /* 0x000fea0003800000 */
.L_x_396:
        /* <DEDUP_REMOVED lines=12> */
.L_x_399:
[----:B------:R-:W-:Y:S05]  /*11960*/  BSYNC B1 ;  /* 0x0000000000017941 */ /* 0x000fea0003800000 */
.L_x_398:
        /* <DEDUP_REMOVED lines=9> */
.L_x_401:
[----:B------:R-:W-:Y:S05]  /*11a00*/  BSYNC B1 ;  /* 0x0000000000017941 */ /* 0x000fea0003800000 */
.L_x_400:
        /* <DEDUP_REMOVED lines=9> */
.L_x_403:
[----:B------:R-:W-:Y:S05]  /*11aa0*/  BSYNC B1 ;  /* 0x0000000000017941 */ /* 0x000fea0003800000 */
.L_x_402:
        /* <DEDUP_REMOVED lines=12> */
.L_x_405:
[----:B------:R-:W-:Y:S05]  /*11b70*/  BSYNC B1 ;  /* 0x0000000000017941 */ /* 0x000fea0003800000 */
.L_x_404:
        /* <DEDUP_REMOVED lines=12> */
.L_x_407:
[----:B------:R-:W-:Y:S05]  /*11c40*/  BSYNC B1 ;  /* 0x0000000000017941 */ /* 0x000fea0003800000 */
.L_x_406:
        /* <DEDUP_REMOVED lines=9> */
.L_x_409:
[----:B------:R-:W-:Y:S05]  /*11ce0*/  BSYNC B1 ;  /* 0x0000000000017941 */ /* 0x000fea0003800000 */
.L_x_408:
        /* <DEDUP_REMOVED lines=9> */
.L_x_411:
[----:B------:R-:W-:Y:S05]  /*11d80*/  BSYNC B1 ;  /* 0x0000000000017941 */ /* 0x000fea0003800000 */
.L_x_410:
        /* <DEDUP_REMOVED lines=12> */
.L_x_413:
[----:B------:R-:W-:Y:S05]  /*11e50*/  BSYNC B1 ;  /* 0x0000000000017941 */ /* 0x000fea0003800000 */
.L_x_412:
        /* <DEDUP_REMOVED lines=12> */
.L_x_415:
[----:B------:R-:W-:Y:S05]  /*11f20*/  BSYNC B1 ;  /* 0x0000000000017941 */ /* 0x000fea0003800000 */
.L_x_414:
        /* <DEDUP_REMOVED lines=9> */
.L_x_417:
[----:B------:R-:W-:Y:S05]  /*11fc0*/  BSYNC B1 ;  /* 0x0000000000017941 */ /* 0x000fea0003800000 */
.L_x_416:
        /* <DEDUP_REMOVED lines=9> */
.L_x_419:
[----:B------:R-:W-:Y:S05]  /*12060*/  BSYNC B1 ;  /* 0x0000000000017941 */ /* 0x000fea0003800000 */
.L_x_418:
        /* <DEDUP_REMOVED lines=12> */
.L_x_421:
[----:B------:R-:W-:Y:S05]  /*12130*/  BSYNC B1 ;  /* 0x0000000000017941 */ /* 0x000fea0003800000 */
.L_x_420:
        /* <DEDUP_REMOVED lines=12> */
.L_x_423:
[----:B------:R-:W-:Y:S05]  /*12200*/  BSYNC B1 ;  /* 0x0000000000017941 */ /* 0x000fea0003800000 */
.L_x_422:
        /* <DEDUP_REMOVED lines=9> */
.L_x_425:
[----:B------:R-:W-:Y:S05]  /*122a0*/  BSYNC B1 ;  /* 0x0000000000017941 */ /* 0x000fea0003800000 */
.L_x_424:
        /* <DEDUP_REMOVED lines=9> */
.L_x_427:
[----:B------:R-:W-:Y:S05]  /*12340*/  BSYNC B1 ;  /* 0x0000000000017941 */ /* 0x000fea0003800000 */
.L_x_426:
        /* <DEDUP_REMOVED lines=12> */
.L_x_429:
[----:B------:R-:W-:Y:S05]  /*12410*/  BSYNC B1 ;  /* 0x0000000000017941 */ /* 0x000fea0003800000 */
.L_x_428:
        /* <DEDUP_REMOVED lines=12> */
.L_x_431:
[----:B------:R-:W-:Y:S05]  /*124e0*/  BSYNC B1 ;  /* 0x0000000000017941 */ /* 0x000fea0003800000 */
.L_x_430:
        /* <DEDUP_REMOVED lines=9> */
.L_x_433:
[----:B------:R-:W-:Y:S05]  /*12580*/  BSYNC B1 ;  /* 0x0000000000017941 */ /* 0x000fea0003800000 */
.L_x_432:
        /* <DEDUP_REMOVED lines=9> */
.L_x_435:
[----:B------:R-:W-:Y:S05]  /*12620*/  BSYNC B1 ;  /* 0x0000000000017941 */ /* 0x000fea0003800000 */
.L_x_434:
        /* <DEDUP_REMOVED lines=12> */
.L_x_437:
[----:B------:R-:W-:Y:S05]  /*126f0*/  BSYNC B1 ;  /* 0x0000000000017941 */ /* 0x000fea0003800000 */
.L_x_436:
        /* <DEDUP_REMOVED lines=12> */
.L_x_439:
[----:B------:R-:W-:Y:S05]  /*127c0*/  BSYNC B1 ;  /* 0x0000000000017941 */ /* 0x000fea0003800000 */
.L_x_438:
        /* <DEDUP_REMOVED lines=9> */
.L_x_441:
[----:B------:R-:W-:Y:S05]  /*12860*/  BSYNC B1 ;  /* 0x0000000000017941 */ /* 0x000fea0003800000 */
.L_x_440:
        /* <DEDUP_REMOVED lines=9> */
.L_x_443:
[----:B------:R-:W-:Y:S05]  /*12900*/  BSYNC B1 ;  /* 0x0000000000017941 */ /* 0x000fea0003800000 */
.L_x_442:
        /* <DEDUP_REMOVED lines=12> */
.L_x_445:
[----:B------:R-:W-:Y:S05]  /*129d0*/  BSYNC B1 ;  /* 0x0000000000017941 */ /* 0x000fea0003800000 */
.L_x_444:
        /* <DEDUP_REMOVED lines=12> */
.L_x_447:
[----:B------:R-:W-:Y:S05]  /*12aa0*/  BSYNC B1 ;  /* 0x0000000000017941 */ /* 0x000fea0003800000 */
.L_x_446:
        /* <DEDUP_REMOVED lines=9> */
.L_x_449:
[----:B------:R-:W-:Y:S05]  /*12b40*/  BSYNC B1 ;  /* 0x0000000000017941 */ /* 0x000fea0003800000 */
.L_x_448:
        /* <DEDUP_REMOVED lines=9> */
.L_x_451:
[----:B------:R-:W-:Y:S05]  /*12be0*/  BSYNC B1 ;  /* 0x0000000000017941 */ /* 0x000fea0003800000 */
.L_x_450:
        /* <DEDUP_REMOVED lines=12> */
.L_x_453:
[----:B------:R-:W-:Y:S05]  /*12cb0*/  BSYNC B1 ;  /* 0x0000000000017941 */ /* 0x000fea0003800000 */
.L_x_452:
        /* <DEDUP_REMOVED lines=12> */
.L_x_455:
[----:B------:R-:W-:Y:S05]  /*12d80*/  BSYNC B1 ;  /* 0x0000000000017941 */ /* 0x000fea0003800000 */
.L_x_454:
        /* <DEDUP_REMOVED lines=9> */
.L_x_457:
[----:B------:R-:W-:Y:S05]  /*12e20*/  BSYNC B1 ;  /* 0x0000000000017941 */ /* 0x000fea0003800000 */
.L_x_456:
        /* <DEDUP_REMOVED lines=9> */
.L_x_459:
[----:B------:R-:W-:Y:S05]  /*12ec0*/  BSYNC B1 ;  /* 0x0000000000017941 */ /* 0x000fea0003800000 */
.L_x_458:
        /* <DEDUP_REMOVED lines=12> */
.L_x_461:
[----:B------:R-:W-:Y:S05]  /*12f90*/  BSYNC B1 ;  /* 0x0000000000017941 */ /* 0x000fea0003800000 */
.L_x_460:
        /* <DEDUP_REMOVED lines=12> */
.L_x_463:
[----:B------:R-:W-:Y:S05]  /*13060*/  BSYNC B1 ;  /* 0x0000000000017941 */ /* 0x000fea0003800000 */
.L_x_462:
        /* <DEDUP_REMOVED lines=9> */
.L_x_465:
[----:B------:R-:W-:Y:S05]  /*13100*/  BSYNC B1 ;  /* 0x0000000000017941 */ /* 0x000fea0003800000 */
.L_x_464:
        /* <DEDUP_REMOVED lines=9> */
.L_x_467:
[----:B------:R-:W-:Y:S05]  /*131a0*/  BSYNC B1 ;  /* 0x0000000000017941 */ /* 0x000fea0003800000 */
.L_x_466:
        /* <DEDUP_REMOVED lines=12> */
.L_x_469:
[----:B------:R-:W-:Y:S05]  /*13270*/  BSYNC B1 ;  /* 0x0000000000017941 */ /* 0x000fea0003800000 */
.L_x_468:
        /* <DEDUP_REMOVED lines=12> */
.L_x_471:
[----:B------:R-:W-:Y:S05]  /*13340*/  BSYNC B1 ;  /* 0x0000000000017941 */ /* 0x000fea0003800000 */
.L_x_470:
        /* <DEDUP_REMOVED lines=9> */
.L_x_473:
[----:B------:R-:W-:Y:S05]  /*133e0*/  BSYNC B1 ;  /* 0x0000000000017941 */ /* 0x000fea0003800000 */
.L_x_472:
        /* <DEDUP_REMOVED lines=9> */
.L_x_475:
[----:B------:R-:W-:Y:S05]  /*13480*/  BSYNC B1 ;  /* 0x0000000000017941 */ /* 0x000fea0003800000 */
.L_x_474:
        /* <DEDUP_REMOVED lines=12> */
.L_x_477:
[----:B------:R-:W-:Y:S05]  /*13550*/  BSYNC B1 ;  /* 0x0000000000017941 */ /* 0x000fea0003800000 */
.L_x_476:
        /* <DEDUP_REMOVED lines=12> */
.L_x_479:
[----:B------:R-:W-:Y:S05]  /*13620*/  BSYNC B1 ;  /* 0x0000000000017941 */ /* 0x000fea0003800000 */
.L_x_478:
        /* <DEDUP_REMOVED lines=9> */
.L_x_481:
[----:B------:R-:W-:Y:S05]  /*136c0*/  BSYNC B1 ;  /* 0x0000000000017941 */ /* 0x000fea0003800000 */
.L_x_480:
        /* <DEDUP_REMOVED lines=9> */
.L_x_483:
[----:B------:R-:W-:Y:S05]  /*13760*/  BSYNC B1 ;  /* 0x0000000000017941 */ /* 0x000fea0003800000 */
.L_x_482:
        /* <DEDUP_REMOVED lines=12> */
.L_x_485:
[----:B------:R-:W-:Y:S05]  /*13830*/  BSYNC B1 ;  /* 0x0000000000017941 */ /* 0x000fea0003800000 */
.L_x_484:
        /* <DEDUP_REMOVED lines=12> */
.L_x_487:
[----:B------:R-:W-:Y:S05]  /*13900*/  BSYNC B1 ;  /* 0x0000000000017941 */ /* 0x000fea0003800000 */
.L_x_486:
        /* <DEDUP_REMOVED lines=9> */
.L_x_489:
[----:B------:R-:W-:Y:S05]  /*139a0*/  BSYNC B1 ;  /* 0x0000000000017941 */ /* 0x000fea0003800000 */
.L_x_488:
        /* <DEDUP_REMOVED lines=9> */
.L_x_491:
[----:B------:R-:W-:Y:S05]  /*13a40*/  BSYNC B1 ;  /* 0x0000000000017941 */ /* 0x000fea0003800000 */
.L_x_490:
        /* <DEDUP_REMOVED lines=12> */
.L_x_493:
[----:B------:R-:W-:Y:S05]  /*13b10*/  BSYNC B1 ;  /* 0x0000000000017941 */ /* 0x000fea0003800000 */
.L_x_492:
        /* <DEDUP_REMOVED lines=12> */
.L_x_495:
[----:B------:R-:W-:Y:S05]  /*13be0*/  BSYNC B1 ;  /* 0x0000000000017941 */ /* 0x000fea0003800000 */
.L_x_494:
        /* <DEDUP_REMOVED lines=9> */
.L_x_497:
[----:B------:R-:W-:Y:S05]  /*13c80*/  BSYNC B1 ;  /* 0x0000000000017941 */ /* 0x000fea0003800000 */
.L_x_496:
        /* <DEDUP_REMOVED lines=9> */
.L_x_499:
[----:B------:R-:W-:Y:S05]  /*13d20*/  BSYNC B1 ;  /* 0x0000000000017941 */ /* 0x000fea0003800000 */
.L_x_498:
        /* <DEDUP_REMOVED lines=12> */
.L_x_501:
[----:B------:R-:W-:Y:S05]  /*13df0*/  BSYNC B1 ;  /* 0x0000000000017941 */ /* 0x000fea0003800000 */
.L_x_500:
        /* <DEDUP_REMOVED lines=12> */
.L_x_503:
[----:B------:R-:W-:Y:S05]  /*13ec0*/  BSYNC B1 ;  /* 0x0000000000017941 */ /* 0x000fea0003800000 */
.L_x_502:
        /* <DEDUP_REMOVED lines=9> */
.L_x_505:
[----:B------:R-:W-:Y:S05]  /*13f60*/  BSYNC B1 ;  /* 0x0000000000017941 */ /* 0x000fea0003800000 */
.L_x_504:
        /* <DEDUP_REMOVED lines=9> */
.L_x_507:
[----:B------:R-:W-:Y:S05]  /*14000*/  BSYNC B1 ;  /* 0x0000000000017941 */ /* 0x000fea0003800000 */
.L_x_506:
        /* <DEDUP_REMOVED lines=12> */
.L_x_509:
[----:B------:R-:W-:Y:S05]  /*140d0*/  BSYNC B1 ;  /* 0x0000000000017941 */ /* 0x000fea0003800000 */
.L_x_508:
        /* <DEDUP_REMOVED lines=12> */
.L_x_511:
[----:B------:R-:W-:Y:S05]  /*141a0*/  BSYNC B1 ;  /* 0x0000000000017941 */ /* 0x000fea0003800000 */
.L_x_510:
        /* <DEDUP_REMOVED lines=9> */
.L_x_513:
[----:B------:R-:W-:Y:S05]  /*14240*/  BSYNC B1 ;  /* 0x0000000000017941 */ /* 0x000fea0003800000 */
.L_x_512:
        /* <DEDUP_REMOVED lines=9> */
.L_x_515:
[----:B------:R-:W-:Y:S05]  /*142e0*/  BSYNC B1 ;  /* 0x0000000000017941 */ /* 0x000fea0003800000 */
.L_x_514:
        /* <DEDUP_REMOVED lines=12> */
.L_x_517:
[----:B------:R-:W-:Y:S05]  /*143b0*/  BSYNC B1 ;  /* 0x0000000000017941 */ /* 0x000fea0003800000 */
.L_x_516:
        /* <DEDUP_REMOVED lines=12> */
.L_x_519:
[----:B------:R-:W-:Y:S05]  /*14480*/  BSYNC B1 ;  /* 0x0000000000017941 */ /* 0x000fea0003800000 */
.L_x_518:
        /* <DEDUP_REMOVED lines=9> */
.L_x_521:
[----:B------:R-:W-:Y:S05]  /*14520*/  BSYNC B1 ;  /* 0x0000000000017941 */ /* 0x000fea0003800000 */
.L_x_520:
        /* <DEDUP_REMOVED lines=9> */
.L_x_523:
[----:B------:R-:W-:Y:S05]  /*145c0*/  BSYNC B1 ;  /* 0x0000000000017941 */ /* 0x000fea0003800000 */
.L_x_522:
        /* <DEDUP_REMOVED lines=12> */
.L_x_525:
[----:B------:R-:W-:Y:S05]  /*14690*/  BSYNC B1 ;  /* 0x0000000000017941 */ /* 0x000fea0003800000 */
.L_x_524:
        /* <DEDUP_REMOVED lines=12> */
.L_x_527:
[----:B------:R-:W-:Y:S05]  /*14760*/  BSYNC B1 ;  /* 0x0000000000017941 */ /* 0x000fea0003800000 */
.L_x_526:
        /* <DEDUP_REMOVED lines=9> */
.L_x_529:
[----:B------:R-:W-:Y:S05]  /*14800*/  BSYNC B1 ;  /* 0x0000000000017941 */ /* 0x000fea0003800000 */
.L_x_528:
        /* <DEDUP_REMOVED lines=9> */
.L_x_531:
[----:B------:R-:W-:Y:S05]  /*148a0*/  BSYNC B1 ;  /* 0x0000000000017941 */ /* 0x000fea0003800000 */
.L_x_530:
        /* <DEDUP_REMOVED lines=12> */
.L_x_533:
[----:B------:R-:W-:Y:S05]  /*14970*/  BSYNC B1 ;  /* 0x0000000000017941 */ /* 0x000fea0003800000 */
.L_x_532:
        /* <DEDUP_REMOVED lines=12> */
.L_x_535:
[----:B------:R-:W-:Y:S05]  /*14a40*/  BSYNC B1 ;  /* 0x0000000000017941 */ /* 0x000fea0003800000 */
.L_x_534:
        /* <DEDUP_REMOVED lines=9> */
.L_x_537:
[----:B------:R-:W-:Y:S05]  /*14ae0*/  BSYNC B1 ;  /* 0x0000000000017941 */ /* 0x000fea0003800000 */
.L_x_536:
        /* <DEDUP_REMOVED lines=9> */
.L_x_539:
[----:B------:R-:W-:Y:S05]  /*14b80*/  BSYNC B1 ;  /* 0x0000000000017941 */ /* 0x000fea0003800000 */
.L_x_538:
[----:B-----5:R-:W-:Y:S01]  /*14b90*/  IMAD.U32 R5, R3, 0x10000, RZ ;  /* 0x0001000003057824 */ /* 0x020fe200078e00ff */
[----:B------:R-:W-:Y:S01]  /*14ba0*/  ISETP.GT.AND P1, PT, R0, 0xf9, P1 ;  /* 0x000000f90000780c */ /* 0x000fe20000f24270 */
[----:B0-----:R-:W-:Y:S01]  /*14bb0*/  @P2 IMAD.MOV.U32 R4, RZ, RZ, R160 ;  /* 0x000000ffff042224 */ /* 0x001fe200078e00a0 */
[----:B------:R-:W-:Y:S01]  /*14bc0*/  BSSY B1, `(.L_x_540) ;  /* 0x0000009000017945 */ /* 0x000fe20003800000 */
[----:B------:R-:W-:-:S04]  /*14bd0*/  FMUL R5, R5, R16 ;  /* 0x0000001005057220 */ /* 0x000fc80000400000 */
[----:B------:R-:W-:-:S05]  /*14be0*/  FFMA R5, R150, R2, R5 ;  /* 0x0000000296057223 */ /* 0x000fca0000000005 */
[----:B------:R-:W-:-:S04]  /*14bf0*/  F2FP.BF16.F32.PACK_AB R5, RZ, R5 ;  /* 0x00000005ff05723e */ /* 0x000fc800000010ff */
[----:B-1--4-:R-:W-:Y:S02]  /*14c00*/  PRMT R6, R5, 0x7610, R6 ;  /* 0x0000761005067816 */ /* 0x012fe40000000006 */
[----:B------:R-:W-:-:S05]  /*14c10*/  @P2 MOV R5, R161 ;  /* 0x000000a100052202 */ /* 0x000fca0000000f00 */
[----:B------:R0:W-:Y:S01]  /*14c20*/  @P2 STG.E.U16 desc[UR36][R4.64+0x1f0], R6 ;  /* 0x0001f00604002986 */ /* 0x0001e2000c101524 */
[----:B------:R-:W-:Y:S05]  /*14c30*/  @!P1 BRA `(.L_x_541) ;  /* 0x0000000000049947 */ /* 0x000fea0003800000 */
[----:B------:R1:W5:Y:S02]  /*14c40*/  LDG.E.LTC128B.U16 R3, desc[UR36][R12.64+0x1f2] ;  /* 0x0001f2240c037981 */ /* 0x000364000c1e1520 */
.L_x_541:
[----:B------:R-:W-:Y:S05]  /*14c50*/  BSYNC B1 ;  /* 0x0000000000017941 */ /* 0x000fea0003800000 */
.L_x_540:
[----:B------:R-:W-:Y:S05]  /*14c60*/  @!P1 BRA `(.L_x_542) ;  /* 0x0000004c00b09947 */ /* 0x000fea0003800000 */
[----:B-----5:R-:W-:-:S04]  /*14c70*/  IMAD.U32 R3, R3, 0x10000, RZ ;  /* 0x0001000003037824 */ /* 0x020fc800078e00ff */
[----:B------:R-:W-:-:S04]  /*14c80*/  FMUL R0, R3, R16 ;  /* 0x0000001003007220 */ /* 0x000fc80000400000 */
[----:B------:R-:W-:-:S05]  /*14c90*/  FFMA R0, R151, R2, R0 ;  /* 0x0000000297007223 */ /* 0x000fca0000000000 */
[----:B------:R-:W-:-:S05]  /*14ca0*/  F2FP.BF16.F32.PACK_AB R0, RZ, R0 ;  /* 0x00000000ff00723e */ /* 0x000fca00000010ff */
[----:B------:R4:W-:Y:S01]  /*14cb0*/  STG.E.U16 desc[UR36][R160.64+0x1f2], R0 ;  /* 0x0001f200a0007986 */ /* 0x0009e2000c101524 */
[----:B------:R-:W-:Y:S05]  /*14cc0*/  BRA `(.L_x_542) ;  /* 0x0000004c00987947 */ /* 0x000fea0003800000 */
.L_x_35:
[----:B------:R-:W2:Y:S01]  /*14cd0*/  LDL.LU R3, [R1] ;  /* 0x0000000001037983 */ /* 0x000ea20000300800 */
[----:B------:R-:W-:-:S03]  /*14ce0*/  ULDC.64 UR4, c[0x0][0x5c0] ;  /* 0x0001700000047ab9 */ /* 0x000fc60000000a00 */
[----:B------:R-:W3:Y:S04]  /*14cf0*/  LDL.LU R9, [R1+0x60] ;  /* 0x0000600001097983 */ /* 0x000ee80000300800 */
[----:B------:R-:W4:Y:S04]  /*14d00*/  LDL.LU R11, [R1+0x8c] ;  /* 0x00008c00010b7983 */ /* 0x000f280000300800 */
[----:B------:R-:W5:Y:S04]  /*14d10*/  LDL.LU R12, [R1+0x90] ;  /* 0x00009000010c7983 */ /* 0x000f680000300800 */
        /* <DEDUP_REMOVED lines=74> */
[----:B------:R-:W5:Y:S01]  /*151c0*/  LDL.LU R161, [R1+0x1cc] ;  /* 0x0001cc0001a17983 */ /* 0x000f620000300800 */
[----:B--2---:R-:W-:-:S03]  /*151d0*/  FMUL R3, R3, R2 ;  /* 0x0000000203037220 */ /* 0x004fc60000400000 */
[----:B------:R-:W2:Y:S01]  /*151e0*/  LDL.LU R160, [R1+0x1d0] ;  /* 0x0001d00001a07983 */ /* 0x000ea20000300800 */
[----:B------:R-:W-:-:S03]  /*151f0*/  LEA R4, P0, R6, UR4, 0x1 ;  /* 0x0000000406047c11 */ /* 0x000fc6000f8008ff */
[----:B------:R-:W2:Y:S04]  /*15200*/  LDL.LU R159, [R1+0x1d4] ;  /* 0x0001d400019f7983 */ /* 0x000ea80000300800 */
[----:B------:R-:W2:Y:S04]  /*15210*/  LDL.LU R158, [R1+0x1d8] ;  /* 0x0001d800019e7983 */ /* 0x000ea80000300800 */
[----:B------:R-:W2:Y:S04]  /*15220*/  LDL.LU R157, [R1+0x1dc] ;  /* 0x0001dc00019d7983 */ /* 0x000ea80000300800 */
[----:B------:R-:W2:Y:S01]  /*15230*/  LDL.LU R156, [R1+0x1e0] ;  /* 0x0001e000019c7983 */ /* 0x000ea20000300800 */
[----:B------:R-:W-:-:S03]  /*15240*/  LEA.HI.X R5, R6, UR5, R10, 0x1, P0 ;  /* 0x0000000506057c11 */ /* 0x000fc600080f0c0a */
[----:B------:R-:W2:Y:S01]  /*15250*/  LDL.LU R155, [R1+0x1e4] ;  /* 0x0001e400019b7983 */ /* 0x000ea20000300800 */
[----:B------:R-:W-:-:S03]  /*15260*/  F2FP.BF16.F32.PACK_AB R3, RZ, R3 ;  /* 0x00000003ff03723e */ /* 0x000fc600000010ff */
[----:B------:R-:W2:Y:S04]  /*15270*/  LDL.LU R154, [R1+0x1e8] ;  /* 0x0001e800019a7983 */ /* 0x000ea80000300800 */
[----:B------:R-:W2:Y:S04]  /*15280*/  LDL.LU R23, [R1+0x1ec] ;  /* 0x0001ec0001177983 */ /* 0x000ea80000300800 */
[----:B------:R-:W2:Y:S04]  /*15290*/  LDL.LU R22, [R1+0x1f0] ;  /* 0x0001f00001167983 */ /* 0x000ea80000300800 */
[----:B------:R-:W2:Y:S04]  /*152a0*/  LDL.LU R21, [R1+0x1f4] ;  /* 0x0001f40001157983 */ /* 0x000ea80000300800 */
[----:B------:R-:W2:Y:S04]  /*152b0*/  LDL.LU R20, [R1+0x1f8] ;  /* 0x0001f80001147983 */ /* 0x000ea80000300800 */
[----:B------:R-:W2:Y:S04]  /*152c0*/  LDL.LU R19, [R1+0x1fc] ;  /* 0x0001fc0001137983 */ /* 0x000ea80000300800 */
[----:B------:R-:W3:Y:S04]  /*152d0*/  LDL.LU R7, [R1+0x8] ;  /* 0x0000080001077983 */ /* 0x000ee80000300800 */
[----:B------:R-:W4:Y:S04]  /*152e0*/  LDL.LU R6, [R1+0xc] ;  /* 0x00000c0001067983 */ /* 0x000f280000300800 */
[----:B------:R0:W-:Y:S04]  /*152f0*/  @P1 STG.E.U16 desc[UR36][R4.64], R3 ;  /* 0x0000000304001986 */ /* 0x0001e8000c101524 */
[----:B0-----:R-:W5:Y:S01]  /*15300*/  LDL.LU R3, [R1+0x4] ;  /* 0x0000040001037983 */ /* 0x001f620000300800 */
[----:B------:R-:W-:Y:S01]  /*15310*/  ISETP.GT.AND P0, PT, R0, 0x1, P3 ;  /* 0x000000010000780c */ /* 0x000fe20001f04270 */
[----:B------:R-:W-:Y:S01]  /*15320*/  USHF.L.U32 UR5, UR8, 0x4, URZ ;  /* 0x0000000408057899 */ /* 0x000fe2000800063f */
[----:B------:R-:W-:Y:S01]  /*15330*/  ISETP.GT.AND P2, PT, R153, 0x8, PT ;  /* 0x000000089900780c */ /* 0x000fe20003f44270 */
[----:B------:R-:W-:Y:S01]  /*15340*/  USHF.L.U64.HI UR4, UR8, 0x4, UR9 ;  /* 0x0000000408047899 */ /* 0x000fe20008010209 */
[----:B---3--:R-:W-:-:S05]  /*15350*/  FMUL R7, R7, R2 ;  /* 0x0000000207077220 */ /* 0x008fca0000400000 */
[----:B------:R-:W-:-:S04]  /*15360*/  F2FP.BF16.F32.PACK_AB R7, RZ, R7 ;  /* 0x00000007ff07723e */ /* 0x000fc800000010ff */
[----:B------:R-:W-:Y:S01]  /*15370*/  PRMT R8, R7, 0x7610, R8 ;  /* 0x0000761007087816 */ /* 0x000fe20000000008 */
[----:B-----5:R-:W-:-:S05]  /*15380*/  FMUL R3, R3, R2 ;  /* 0x0000000203037220 */ /* 0x020fca0000400000 */
[----:B------:R-:W-:-:S05]  /*15390*/  F2FP.BF16.F32.PACK_AB R3, RZ, R3 ;  /* 0x00000003ff03723e */ /* 0x000fca00000010ff */
[----:B------:R4:W-:Y:S01]  /*153a0*/  @P0 STG.E.U16 desc[UR36][R4.64+0x2], R3 ;  /* 0x0000020304000986 */ /* 0x0009e2000c101524 */
[----:B------:R-:W-:Y:S01]  /*153b0*/  ISETP.GT.AND P0, PT, R0, RZ, P2 ;  /* 0x000000ff0000720c */ /* 0x000fe20001704270 */
[----:B----4-:R-:W-:Y:S01]  /*153c0*/  FMUL R3, R6, R2 ;  /* 0x0000000206037220 */ /* 0x010fe20000400000 */
[----:B------:R-:W-:-:S04]  /*153d0*/  IADD3 R6, P1, R4, UR5, RZ ;  /* 0x0000000504067c10 */ /* 0x000fc8000ff3e0ff */
[----:B------:R-:W-:Y:S02]  /*153e0*/  IADD3.X R7, R5, UR4, RZ, P1, !PT ;  /* 0x0000000405077c10 */ /* 0x000fe40008ffe4ff */
[----:B------:R-:W-:-:S05]  /*153f0*/  F2FP.BF16.F32.PACK_AB R3, RZ, R3 ;  /* 0x00000003ff03723e */ /* 0x000fca00000010ff */
[----:B------:R0:W-:Y:S01]  /*15400*/  @P0 STG.E.U16 desc[UR36][R6.64], R8 ;  /* 0x0000000806000986 */ /* 0x0001e2000c101524 */
[----:B------:R-:W-:-:S03]  /*15410*/  ISETP.GT.AND P0, PT, R0, 0x1, P2 ;  /* 0x000000010000780c */ /* 0x000fc60001704270 */
[----:B0-----:R-:W3:Y:S10]  /*15420*/  LDL.LU R8, [R1+0x50] ;  /* 0x0000500001087983 */ /* 0x001ef40000300800 */
[----:B------:R0:W-:Y:S04]  /*15430*/  @P0 STG.E.U16 desc[UR36][R6.64+0x2], R3 ;  /* 0x0000020306000986 */ /* 0x0001e8000c101524 */
[----:B0-----:R-:W4:Y:S01]  /*15440*/  LDL.LU R3, [R1+0x10] ;  /* 0x0000100001037983 */ /* 0x001f220000300800 */
[----:B------:R-:W-:Y:S01]  /*15450*/  ISETP.GT.AND P0, PT, R0, 0x8, P3 ;  /* 0x000000080000780c */ /* 0x000fe20001f04270 */
[----:B----4-:R-:W-:-:S05]  /*15460*/  FMUL R3, R3, R2 ;  /* 0x0000000203037220 */ /* 0x010fca0000400000 */
[----:B------:R-:W-:-:S07]  /*15470*/  F2FP.BF16.F32.PACK_AB R3, RZ, R3 ;  /* 0x00000003ff03723e */ /* 0x000fce00000010ff */
        /* <DEDUP_REMOVED lines=73> */
[----:B---3--:R-:W-:-:S05]  /*15910*/  FMUL R8, R8, R2 ;  /* 0x0000000208087220 */ /* 0x008fca0000400000 */
[----:B------:R-:W-:Y:S01]  /*15920*/  F2FP.BF16.F32.PACK_AB R8, RZ, R8 ;  /* 0x00000008ff08723e */ /* 0x000fe200000010ff */
[----:B----4-:R-:W-:-:S05]  /*15930*/  FMUL R3, R3, R2 ;  /* 0x0000000203037220 */ /* 0x010fca0000400000 */
[----:B------:R-:W-:-:S05]  /*15940*/  F2FP.BF16.F32.PACK_AB R3, RZ, R3 ;  /* 0x00000003ff03723e */ /* 0x000fca00000010ff */
[----:B------:R0:W-:Y:S01]  /*15950*/  @P0 STG.E.U16 desc[UR36][R6.64+0x42], R3 ;  /* 0x0000420306000986 */ /* 0x0001e2000c101524 */
[----:B------:R-:W-:-:S03]  /*15960*/  ISETP.GT.AND P0, PT, R0, 0x28, P3 ;  /* 0x000000280000780c */ /* 0x000fc60001f04270 */
[----:B0-----:R-:W3:Y:S01]  /*15970*/  LDL.LU R3, [R1+0x54] ;  /* 0x0000540001037983 */ /* 0x001ee20000300800 */
[----:B------:R-:W-:-:S09]  /*15980*/  ISETP.GT.AND P1, PT, R0, 0x29, P3 ;  /* 0x000000290000780c */ /* 0x000fd20001f24270 */
[----:B------:R0:W-:Y:S04]  /*15990*/  @P0 STG.E.U16 desc[UR36][R4.64+0x50], R8 ;  /* 0x0000500804000986 */ /* 0x0001e8000c101524 */
[----:B0-----:R-:W4:Y:S01]  /*159a0*/  LDL.LU R8, [R1+0x58] ;  /* 0x0000580001087983 */ /* 0x001f220000300800 */
[----:B---3--:R-:W-:-:S05]  /*159b0*/  FMUL R3, R3, R2 ;  /* 0x0000000203037220 */ /* 0x008fca0000400000 */
[----:B------:R-:W-:-:S05]  /*159c0*/  F2FP.BF16.F32.PACK_AB R3, RZ, R3 ;  /* 0x00000003ff03723e */ /* 0x000fca00000010ff */
[----:B------:R0:W-:Y:S01]  /*159d0*/  @P1 STG.E.U16 desc[UR36][R4.64+0x52], R3 ;  /* 0x0000520304001986 */ /* 0x0001e2000c101524 */
[----:B----4-:R-:W-:-:S05]  /*159e0*/  FMUL R8, R8, R2 ;  /* 0x0000000208087220 */ /* 0x010fca0000400000 */
[----:B------:R-:W-:Y:S01]  /*159f0*/  F2FP.BF16.F32.PACK_AB R8, RZ, R8 ;  /* 0x00000008ff08723e */ /* 0x000fe200000010ff */
[----:B0-----:R-:W3:Y:S03]  /*15a00*/  LDL.LU R3, [R1+0x5c] ;  /* 0x00005c0001037983 */ /* 0x001ee60000300800 */
[----:B------:R-:W-:Y:S02]  /*15a10*/  PRMT R10, R8, 0x7610, R10 ;  /* 0x00007610080a7816 */ /* 0x000fe4000000000a */
[----:B------:R-:W4:Y:S01]  /*15a20*/  LDL.LU R8, [R1+0x64] ;  /* 0x0000640001087983 */ /* 0x000f220000300800 */
[C---:B------:R-:W-:Y:S02]  /*15a30*/  ISETP.GT.AND P1, PT, R0.reuse, 0x28, P2 ;  /* 0x000000280000780c */ /* 0x040fe40001724270 */
[C---:B------:R-:W-:Y:S02]  /*15a40*/  ISETP.GT.AND P4, PT, R0.reuse, 0x29, P2 ;  /* 0x000000290000780c */ /* 0x040fe40001784270 */
[C---:B------:R-:W-:Y:S01]  /*15a50*/  ISETP.GT.AND P5, PT, R0.reuse, 0x30, P3 ;  /* 0x000000300000780c */ /* 0x040fe20001fa4270 */
[----:B------:R-:W-:Y:S01]  /*15a60*/  FMUL R9, R9, R2 ;  /* 0x0000000209097220 */ /* 0x000fe20000400000 */
[----:B------:R-:W-:-:S04]  /*15a70*/  ISETP.GT.AND P0, PT, R0, 0x31, P3 ;  /* 0x000000310000780c */ /* 0x000fc80001f04270 */
[----:B------:R-:W-:-:S03]  /*15a80*/  F2FP.BF16.F32.PACK_AB R9, RZ, R9 ;  /* 0x00000009ff09723e */ /* 0x000fc600000010ff */
[----:B------:R0:W-:Y:S04]  /*15a90*/  @P1 STG.E.U16 desc[UR36][R6.64+0x50], R10 ;  /* 0x0000500a06001986 */ /* 0x0001e8000c101524 */
[----:B0-----:R-:W5:Y:S01]  /*15aa0*/  LDL.LU R10, [R1+0x74] ;  /* 0x00007400010a7983 */ /* 0x001f620000300800 */
[----:B---3--:R-:W-:-:S05]  /*15ab0*/  FMUL R3, R3, R2 ;  /* 0x0000000203037220 */ /* 0x008fca0000400000 */
[----:B------:R-:W-:Y:S01]  /*15ac0*/  F2FP.BF16.F32.PACK_AB R3, RZ, R3 ;  /* 0x00000003ff03723e */ /* 0x000fe200000010ff */
[----:B----4-:R-:W-:-:S04]  /*15ad0*/  FMUL R8, R8, R2 ;  /* 0x0000000208087220 */ /* 0x010fc80000400000 */
[----:B------:R0:W-:Y:S04]  /*15ae0*/  @P4 STG.E.U16 desc[UR36][R6.64+0x52], R3 ;  /* 0x0000520306004986 */ /* 0x0001e8000c101524 */
[----:B------:R1:W-:Y:S01]  /*15af0*/  @P5 STG.E.U16 desc[UR36][R4.64+0x60], R9 ;  /* 0x0000600904005986 */ /* 0x0003e2000c101524 */
[----:B0-----:R-:W-:-:S03]  /*15b00*/  F2FP.BF16.F32.PACK_AB R3, RZ, R8 ;  /* 0x00000008ff03723e */ /* 0x001fc600000010ff */
[----:B------:R-:W3:Y:S01]  /*15b10*/  LDL.LU R8, [R1+0x68] ;  /* 0x0000680001087983 */ /* 0x000ee20000300800 */
[----:B-1----:R-:W-:-:S03]  /*15b20*/  PRMT R9, R3, 0x7610, R9 ;  /* 0x0000761003097816 */ /* 0x002fc60000000009 */
[----:B------:R-:W4:Y:S04]  /*15b30*/  LDL.LU R3, [R1+0x6c] ;  /* 0x00006c0001037983 */ /* 0x000f280000300800 */
[----:B------:R0:W-:Y:S04]  /*15b40*/  @P0 STG.E.U16 desc[UR36][R4.64+0x62], R9 ;  /* 0x0000620904000986 */ /* 0x0001e8000c101524 */
[----:B0-----:R-:W2:Y:S01]  /*15b50*/  LDL.LU R9, [R1+0x70] ;  /* 0x0000700001097983 */ /* 0x001ea20000300800 */
[----:B------:R-:W-:Y:S01]  /*15b60*/  ISETP.GT.AND P1, PT, R0, 0x30, P2 ;  /* 0x000000300000780c */ /* 0x000fe20001724270 */
[----:B---3--:R-:W-:-:S05]  /*15b70*/  FMUL R8, R8, R2 ;  /* 0x0000000208087220 */ /* 0x008fca0000400000 */
[----:B------:R-:W-:-:S07]  /*15b80*/  F2FP.BF16.F32.PACK_AB R8, RZ, R8 ;  /* 0x00000008ff08723e */ /* 0x000fce00000010ff */
[----:B------:R0:W-:Y:S01]  /*15b90*/  @P1 STG.E.U16 desc[UR36][R6.64+0x60], R8 ;  /* 0x0000600806001986 */ /* 0x0001e2000c101524 */
[----:B--2---:R-:W-:-:S05]  /*15ba0*/  FMUL R9, R9, R2 ;  /* 0x0000000209097220 */ /* 0x004fca0000400000 */
[----:B0-----:R-:W-:-:S04]  /*15bb0*/  F2FP.BF16.F32.PACK_AB R8, RZ, R9 ;  /* 0x00000009ff08723e */ /* 0x001fc800000010ff */
[----:B------:R-:W-:Y:S02]  /*15bc0*/  PRMT R9, R8, 0x7610, R9 ;  /* 0x0000761008097816 */ /* 0x000fe40000000009 */
[----:B------:R-:W2:Y:S01]  /*15bd0*/  LDL.LU R8, [R1+0x78] ;  /* 0x0000780001087983 */ /* 0x000ea20000300800 */
[C---:B------:R-:W-:Y:S01]  /*15be0*/  ISETP.GT.AND P4, PT, R0.reuse, 0x31, P2 ;  /* 0x000000310000780c */ /* 0x040fe20001784270 */
[-C--:B----4-:R-:W-:Y:S01]  /*15bf0*/  FMUL R3, R3, R2.reuse ;  /* 0x0000000203037220 */ /* 0x090fe20000400000 */
[----:B------:R-:W-:Y:S01]  /*15c00*/  ISETP.GT.AND P5, PT, R0, 0x38, P3 ;  /* 0x000000380000780c */ /* 0x000fe20001fa4270 */
[----:B-----5:R-:W-:-:S03]  /*15c10*/  FMUL R10, R10, R2 ;  /* 0x000000020a0a7220 */ /* 0x020fc60000400000 */
[----:B------:R-:W-:Y:S02]  /*15c20*/  F2FP.BF16.F32.PACK_AB R3, RZ, R3 ;  /* 0x00000003ff03723e */ /* 0x000fe400000010ff */
[----:B------:R-:W-:-:S05]  /*15c30*/  ISETP.GT.AND P6, PT, R0, 0x39, P3 ;  /* 0x000000390000780c */ /* 0x000fca0001fc4270 */
[----:B------:R0:W-:Y:S04]  /*15c40*/  @P4 STG.E.U16 desc[UR36][R6.64+0x62], R3 ;  /* 0x0000620306004986 */ /* 0x0001e8000c101524 */
[----:B------:R1:W-:Y:S01]  /*15c50*/  @P5 STG.E.U16 desc[UR36][R4.64+0x70], R9 ;  /* 0x0000700904005986 */ /* 0x0003e2000c101524 */
[----:B0-----:R-:W-:-:S04]  /*15c60*/  F2FP.BF16.F32.PACK_AB R3, RZ, R10 ;  /* 0x0000000aff03723e */ /* 0x001fc800000010ff */
[----:B------:R-:W-:Y:S01]  /*15c70*/  PRMT R10, R3, 0x7610, R10 ;  /* 0x00007610030a7816 */ /* 0x000fe2000000000a */
[----:B-1----:R-:W3:Y:S04]  /*15c80*/  LDL.LU R9, [R1+0x80] ;  /* 0x0000800001097983 */ /* 0x002ee80000300800 */
[----:B------:R0:W-:Y:S01]  /*15c90*/  @P6 STG.E.U16 desc[UR36][R4.64+0x72], R10 ;  /* 0x0000720a04006986 */ /* 0x0001e2000c101524 */
[----:B--2---:R-:W-:-:S05]  /*15ca0*/  FMUL R8, R8, R2 ;  /* 0x0000000208087220 */ /* 0x004fca0000400000 */
[----:B------:R-:W-:Y:S02]  /*15cb0*/  F2FP.BF16.F32.PACK_AB R3, RZ, R8 ;  /* 0x00000008ff03723e */ /* 0x000fe400000010ff */
[----:B------:R-:W2:Y:S02]  /*15cc0*/  LDL.LU R8, [R1+0x7c] ;  /* 0x00007c0001087983 */ /* 0x000ea40000300800 */
[----:B0-----:R-:W-:Y:S02]  /*15cd0*/  PRMT R10, R3, 0x7610, R10 ;  /* 0x00007610030a7816 */ /* 0x001fe4000000000a */
[----:B------:R-:W4:Y:S01]  /*15ce0*/  LDL.LU R3, [R1+0x84] ;  /* 0x0000840001037983 */ /* 0x000f220000300800 */
[C---:B------:R-:W-:Y:S02]  /*15cf0*/  ISETP.GT.AND P0, PT, R0.reuse, 0x38, P2 ;  /* 0x000000380000780c */ /* 0x040fe40001704270 */
[C---:B------:R-:W-:Y:S02]  /*15d00*/  ISETP.GT.AND P1, PT, R0.reuse, 0x39, P2 ;  /* 0x000000390000780c */ /* 0x040fe40001724270 */
[----:B------:R-:W-:-:S02]  /*15d10*/  ISETP.GT.AND P4, PT, R0, 0x40, P3 ;  /* 0x000000400000780c */ /* 0x000fc40001f84270 */
[----:B------:R-:W-:-:S07]  /*15d20*/  ISETP.GT.AND P5, PT, R0, 0x41, P3 ;  /* 0x000000410000780c */ /* 0x000fce0001fa4270 */
[----:B------:R0:W-:Y:S01]  /*15d30*/  @P0 STG.E.U16 desc[UR36][R6.64+0x70], R10 ;  /* 0x0000700a06000986 */ /* 0x0001e2000c101524 */
[----:B---3--:R-:W-:-:S05]  /*15d40*/  FMUL R9, R9, R2 ;  /* 0x0000000209097220 */ /* 0x008fca0000400000 */
[----:B------:R-:W-:Y:S01]  /*15d50*/  F2FP.BF16.F32.PACK_AB R9, RZ, R9 ;  /* 0x00000009ff09723e */ /* 0x000fe200000010ff */
[-C--:B--2---:R-:W-:Y:S01]  /*15d60*/  FMUL R8, R8, R2.reuse ;  /* 0x0000000208087220 */ /* 0x084fe20000400000 */
[----:B----4-:R-:W-:-:S04]  /*15d70*/  FMUL R3, R3, R2 ;  /* 0x0000000203037220 */ /* 0x010fc80000400000 */
[----:B------:R-:W-:-:S04]  /*15d80*/  F2FP.BF16.F32.PACK_AB R8, RZ, R8 ;  /* 0x00000008ff08723e */ /* 0x000fc800000010ff */
[----:B0-----:R-:W-:Y:S02]  /*15d90*/  PRMT R10, R8, 0x7610, R10 ;  /* 0x00007610080a7816 */ /* 0x001fe4000000000a */
[----:B------:R-:W-:Y:S01]  /*15da0*/  F2FP.BF16.F32.PACK_AB R3, RZ, R3 ;  /* 0x00000003ff03723e */ /* 0x000fe200000010ff */
[----:B------:R-:W2:Y:S04]  /*15db0*/  LDL.LU R8, [R1+0x88] ;  /* 0x0000880001087983 */ /* 0x000ea80000300800 */
[----:B------:R-:W-:Y:S04]  /*15dc0*/  @P1 STG.E.U16 desc[UR36][R6.64+0x72], R10 ;  /* 0x0000720a06001986 */ /* 0x000fe8000c101524 */
[----:B------:R0:W-:Y:S04]  /*15dd0*/  @P4 STG.E.U16 desc[UR36][R4.64+0x80], R9 ;  /* 0x0000800904004986 */ /* 0x0001e8000c101524 */
[----:B------:R1:W-:Y:S04]  /*15de0*/  @P5 STG.E.U16 desc[UR36][R4.64+0x82], R3 ;  /* 0x0000820304005986 */ /* 0x0003e8000c101524 */
[----:B0-----:R-:W3:Y:S04]  /*15df0*/  LDL.LU R9, [R1+0x94] ;  /* 0x0000940001097983 */ /* 0x001ee80000300800 */
[----:B-1----:R-:W4:Y:S01]  /*15e00*/  LDL.LU R3, [R1+0x98] ;  /* 0x0000980001037983 */ /* 0x002f220000300800 */
[----:B------:R-:W-:Y:S01]  /*15e10*/  ISETP.GT.AND P0, PT, R0, 0x40, P2 ;  /* 0x000000400000780c */ /* 0x000fe20001704270 */
[----:B--2---:R-:W-:-:S05]  /*15e20*/  FMUL R8, R8, R2 ;  /* 0x0000000208087220 */ /* 0x004fca0000400000 */
[----:B------:R-:W-:-:S07]  /*15e30*/  F2FP.BF16.F32.PACK_AB R8, RZ, R8 ;  /* 0x00000008ff08723e */ /* 0x000fce00000010ff */
[----:B------:R0:W-:Y:S01]  /*15e40*/  @P0 STG.E.U16 desc[UR36][R6.64+0x80], R8 ;  /* 0x0000800806000986 */ /* 0x0001e2000c101524 */
[----:B----4-:R-:W-:-:S05]  /*15e50*/  FMUL R3, R3, R2 ;  /* 0x0000000203037220 */ /* 0x010fca0000400000 */
[----:B0-----:R-:W-:Y:S02]  /*15e60*/  F2FP.BF16.F32.PACK_AB R8, RZ, R3 ;  /* 0x00000003ff08723e */ /* 0x001fe400000010ff */
[----:B------:R-:W2:Y:S02]  /*15e70*/  LDL.LU R3, [R1+0x9c] ;  /* 0x00009c0001037983 */ /* 0x000ea40000300800 */
[----:B------:R-:W-:Y:S02]  /*15e80*/  PRMT R13, R8, 0x7610, R13 ;  /* 0x00007610080d7816 */ /* 0x000fe4000000000d */
[----:B------:R-:W4:Y:S01]  /*15e90*/  LDL.LU R8, [R1+0xa0] ;  /* 0x0000a00001087983 */ /* 0x000f220000300800 */
[C---:B------:R-:W-:Y:S01]  /*15ea0*/  ISETP.GT.AND P1, PT, R0.reuse, 0x41, P2 ;  /* 0x000000410000780c */ /* 0x040fe20001724270 */
[-C--:B---3--:R-:W-:Y:S01]  /*15eb0*/  FMUL R9, R9, R2.reuse ;  /* 0x0000000209097220 */ /* 0x088fe20000400000 */
[-C--:B------:R-:W-:Y:S01]  /*15ec0*/  FMUL R11, R11, R2.reuse ;  /* 0x000000020b0b7220 */ /* 0x080fe20000400000 */
[----:B------:R-:W-:Y:S01]  /*15ed0*/  ISETP.GT.AND P4, PT, R0, 0x48, P3 ;  /* 0x000000480000780c */ /* 0x000fe20001f84270 */
[----:B------:R-:W-:-:S02]  /*15ee0*/  FMUL R12, R12, R2 ;  /* 0x000000020c0c7220 */ /* 0x000fc40000400000 */
[----:B------:R-:W-:Y:S02]  /*15ef0*/  F2FP.BF16.F32.PACK_AB R9, RZ, R9 ;  /* 0x00000009ff09723e */ /* 0x000fe400000010ff */
[----:B------:R-:W-:Y:S02]  /*15f00*/  F2FP.BF16.F32.PACK_AB R11, RZ, R11 ;  /* 0x0000000bff0b723e */ /* 0x000fe400000010ff */
[----:B------:R-:W-:Y:S02]  /*15f10*/  F2FP.BF16.F32.PACK_AB R10, RZ, R12 ;  /* 0x0000000cff0a723e */ /* 0x000fe400000010ff */
[----:B------:R-:W-:Y:S02]  /*15f20*/  PRMT R12, R9, 0x7610, R12 ;  /* 0x00007610090c7816 */ /* 0x000fe4000000000c */
[C---:B------:R-:W-:Y:S01]  /*15f30*/  ISETP.GT.AND P5, PT, R0.reuse, 0x49, P3 ;  /* 0x000000490000780c */ /* 0x040fe20001fa4270 */
[----:B------:R-:W-:Y:S01]  /*15f40*/  @P1 STG.E.U16 desc[UR36][R6.64+0x82], R11 ;  /* 0x0000820b06001986 */ /* 0x000fe2000c101524 */
[----:B------:R-:W-:-:S02]  /*15f50*/  ISETP.GT.AND P0, PT, R0, 0x48, P2 ;  /* 0x000000480000780c */ /* 0x000fc40001704270 */
[C---:B------:R-:W-:Y:S01]  /*15f60*/  ISETP.GT.AND P1, PT, R0.reuse, 0x49, P2 ;  /* 0x000000490000780c */ /* 0x040fe20001724270 */
[----:B------:R0:W-:Y:S01]  /*15f70*/  @P4 STG.E.U16 desc[UR36][R4.64+0x90], R10 ;  /* 0x0000900a04004986 */ /* 0x0001e2000c101524 */
[----:B------:R-:W-:-:S07]  /*15f80*/  ISETP.GT.AND P4, PT, R0, 0x50, P3 ;  /* 0x000000500000780c */ /* 0x000fce0001f84270 */
[----:B------:R1:W-:Y:S01]  /*15f90*/  @P5 STG.E.U16 desc[UR36][R4.64+0x92], R12 ;  /* 0x0000920c04005986 */ /* 0x0003e2000c101524 */
[----:B------:R-:W-:-:S03]  /*15fa0*/  ISETP.GT.AND P5, PT, R0, 0x51, P3 ;  /* 0x000000510000780c */ /* 0x000fc60001fa4270 */
[----:B------:R3:W-:Y:S01]  /*15fb0*/  @P0 STG.E.U16 desc[UR36][R6.64+0x90], R13 ;  /* 0x0000900d06000986 */ /* 0x0007e2000c101524 */
[C---:B------:R-:W-:Y:S02]  /*15fc0*/  ISETP.GT.AND P0, PT, R0.reuse, 0x51, P2 ;  /* 0x000000510000780c */ /* 0x040fe40001704270 */
[----:B------:R-:W-:Y:S01]  /*15fd0*/  ISETP.GT.AND P6, PT, R0, 0x71, P3 ;  /* 0x000000710000780c */ /* 0x000fe20001fc4270 */
[----:B--2---:R-:W-:-:S05]  /*15fe0*/  FMUL R3, R3, R2 ;  /* 0x0000000203037220 */ /* 0x004fca0000400000 */
[----:B------:R-:W-:Y:S01]  /*15ff0*/  F2FP.BF16.F32.PACK_AB R9, RZ, R3 ;  /* 0x00000003ff09723e */ /* 0x000fe200000010ff */
[-C--:B----4-:R-:W-:Y:S01]  /*16000*/  FMUL R3, R8, R2.reuse ;  /* 0x0000000208037220 */ /* 0x090fe20000400000 */
[----:B------:R-:W-:-:S04]  /*16010*/  FMUL R8, R235, R2 ;  /* 0x00000002eb087220 */ /* 0x000fc80000400000 */
[----:B------:R-:W-:Y:S02]  /*16020*/  F2FP.BF16.F32.PACK_AB R3, RZ, R3 ;  /* 0x00000003ff03723e */ /* 0x000fe400000010ff */
[----:B0-----:R-:W-:Y:S02]  /*16030*/  PRMT R10, R9, 0x7610, R10 ;  /* 0x00007610090a7816 */ /* 0x001fe4000000000a */
[----:B------:R-:W-:Y:S01]  /*16040*/  PRMT R11, R3, 0x7610, R11 ;  /* 0x00007610030b7816 */ /* 0x000fe2000000000b */
[----:B------:R-:W-:Y:S01]  /*16050*/  FMUL R3, R233, R2 ;  /* 0x00000002e9037220 */ /* 0x000fe20000400000 */
[----:B------:R-:W-:Y:S01]  /*16060*/  F2FP.BF16.F32.PACK_AB R8, RZ, R8 ;  /* 0x00000008ff08723e */ /* 0x000fe200000010ff */
[----:B------:R-:W-:Y:S01]  /*16070*/  FMUL R9, R234, R2 ;  /* 0x00000002ea097220 */ /* 0x000fe20000400000 */
[----:B------:R0:W-:Y:S02]  /*16080*/  @P1 STG.E.U16 desc[UR36][R6.64+0x92], R10 ;  /* 0x0000920a06001986 */ /* 0x0001e4000c101524 */
[----:B-1----:R-:W-:-:S02]  /*16090*/  PRMT R12, R8, 0x7610, R12 ;  /* 0x00007610080c7816 */ /* 0x002fc4000000000c */
[----:B------:R-:W-:Y:S01]  /*160a0*/  F2FP.BF16.F32.PACK_AB R8, RZ, R3 ;  /* 0x00000003ff08723e */ /* 0x000fe200000010ff */
[-C--:B------:R-:W-:Y:S01]  /*160b0*/  FMUL R3, R232, R2.reuse ;  /* 0x00000002e8037220 */ /* 0x080fe20000400000 */
[C---:B------:R-:W-:Y:S02]  /*160c0*/  ISETP.GT.AND P1, PT, R0.reuse, 0x50, P2 ;  /* 0x000000500000780c */ /* 0x040fe40001724270 */
[----:B------:R-:W-:Y:S01]  /*160d0*/  F2FP.BF16.F32.PACK_AB R9, RZ, R9 ;  /* 0x00000009ff09723e */ /* 0x000fe200000010ff */
[----:B------:R1:W-:Y:S01]  /*160e0*/  @P4 STG.E.U16 desc[UR36][R4.64+0xa0], R11 ;  /* 0x0000a00b04004986 */ /* 0x0003e2000c101524 */
[----:B------:R-:W-:Y:S02]  /*160f0*/  ISETP.GT.AND P4, PT, R0, 0x58, P3 ;  /* 0x000000580000780c */ /* 0x000fe40001f84270 */
[----:B---3--:R-:W-:Y:S02]  /*16100*/  PRMT R13, R9, 0x7610, R13 ;  /* 0x00007610090d7816 */ /* 0x008fe4000000000d */
[----:B------:R-:W-:Y:S01]  /*16110*/  F2FP.BF16.F32.PACK_AB R9, RZ, R3 ;  /* 0x00000003ff09723e */ /* 0x000fe200000010ff */
[-C--:B------:R-:W-:Y:S01]  /*16120*/  FMUL R3, R230, R2.reuse ;  /* 0x00000002e6037220 */ /* 0x080fe20000400000 */
[----:B------:R-:W-:Y:S01]  /*16130*/  PRMT R14, R8, 0x7610, R14 ;  /* 0x00007610080e7816 */ /* 0x000fe2000000000e */
[----:B------:R-:W-:Y:S01]  /*16140*/  FMUL R8, R231, R2 ;  /* 0x00000002e7087220 */ /* 0x000fe20000400000 */
[----:B------:R2:W-:Y:S01]  /*16150*/  @P5 STG.E.U16 desc[UR36][R4.64+0xa2], R12 ;  /* 0x0000a20c04005986 */ /* 0x0005e2000c101524 */
[----:B------:R-:W-:-:S02]  /*16160*/  ISETP.GT.AND P5, PT, R0, 0x59, P3 ;  /* 0x000000590000780c */ /* 0x000fc40001fa4270 */
[----:B------:R-:W-:Y:S01]  /*16170*/  F2FP.BF16.F32.PACK_AB R3, RZ, R3 ;  /* 0x00000003ff03723e */ /* 0x000fe200000010ff */
[----:B------:R-:W-:Y:S01]  /*16180*/  @P1 STG.E.U16 desc[UR36][R6.64+0xa0], R13 ;  /* 0x0000a00d06001986 */ /* 0x000fe2000c101524 */
[----:B0-----:R-:W-:Y:S01]  /*16190*/  F2FP.BF16.F32.PACK_AB R10, RZ, R8 ;  /* 0x00000008ff0a723e */ /* 0x001fe200000010ff */
[-C--:B------:R-:W-:Y:S01]  /*161a0*/  FMUL R8, R229, R2.reuse ;  /* 0x00000002e5087220 */ /* 0x080fe20000400000 */
[----:B-1----:R-:W-:Y:S01]  /*161b0*/  PRMT R11, R3, 0x7610, R11 ;  /* 0x00007610030b7816 */ /* 0x002fe2000000000b */
[----:B------:R-:W-:Y:S01]  /*161c0*/  @P0 STG.E.U16 desc[UR36][R6.64+0xa2], R14 ;  /* 0x0000a20e06000986 */ /* 0x000fe2000c101524 */
[----:B------:R-:W-:Y:S01]  /*161d0*/  ISETP.GT.AND P0, PT, R0, 0x58, P2 ;  /* 0x000000580000780c */ /* 0x000fe20001704270 */
[----:B------:R-:W-:Y:S01]  /*161e0*/  FMUL R3, R228, R2 ;  /* 0x00000002e4037220 */ /* 0x000fe20000400000 */
[C---:B------:R-:W-:Y:S01]  /*161f0*/  ISETP.GT.AND P1, PT, R0.reuse, 0x59, P2 ;  /* 0x000000590000780c */ /* 0x040fe20001724270 */
[----:B------:R0:W-:Y:S01]  /*16200*/  @P4 STG.E.U16 desc[UR36][R4.64+0xb0], R9 ;  /* 0x0000b00904004986 */ /* 0x0001e2000c101524 */
[----:B------:R-:W-:-:S02]  /*16210*/  ISETP.GT.AND P4, PT, R0, 0x60, P3 ;  /* 0x000000600000780c */ /* 0x000fc40001f84270 */
[----:B------:R-:W-:Y:S01]  /*16220*/  F2FP.BF16.F32.PACK_AB R8, RZ, R8 ;  /* 0x00000008ff08723e */ /* 0x000fe200000010ff */
[----:B------:R1:W-:Y:S03]  /*16230*/  @P5 STG.E.U16 desc[UR36][R4.64+0xb2], R10 ;  /* 0x0000b20a04005986 */ /* 0x0003e6000c101524 */
[----:B--2---:R-:W-:Y:S02]  /*16240*/  PRMT R12, R8, 0x7610, R12 ;  /* 0x00007610080c7816 */ /* 0x004fe4000000000c */
[----:B0-----:R-:W-:Y:S01]  /*16250*/  F2FP.BF16.F32.PACK_AB R9, RZ, R3 ;  /* 0x00000003ff09723e */ /* 0x001fe200000010ff */
[-C--:B------:R-:W-:Y:S01]  /*16260*/  FMUL R3, R227, R2.reuse ;  /* 0x00000002e3037220 */ /* 0x080fe20000400000 */
[-C--:B------:R-:W-:Y:S02]  /*16270*/  FMUL R8, R226, R2.reuse ;  /* 0x00000002e2087220 */ /* 0x080fe40000400000 */
[----:B-1----:R-:W-:Y:S01]  /*16280*/  PRMT R10, R9, 0x7610, R10 ;  /* 0x00007610090a7816 */ /* 0x002fe2000000000a */
[----:B------:R0:W-:Y:S01]  /*16290*/  @P0 STG.E.U16 desc[UR36][R6.64+0xb0], R11 ;  /* 0x0000b00b06000986 */ /* 0x0001e2000c101524 */
[----:B------:R-:W-:Y:S01]  /*162a0*/  F2FP.BF16.F32.PACK_AB R3, RZ, R3 ;  /* 0x00000003ff03723e */ /* 0x000fe200000010ff */
[----:B------:R-:W-:Y:S01]  /*162b0*/  FMUL R9, R225, R2 ;  /* 0x00000002e1097220 */ /* 0x000fe20000400000 */
[C---:B------:R-:W-:Y:S01]  /*162c0*/  ISETP.GT.AND P5, PT, R0.reuse, 0x61, P3 ;  /* 0x000000610000780c */ /* 0x040fe20001fa4270 */
[----:B------:R1:W-:Y:S01]  /*162d0*/  @P1 STG.E.U16 desc[UR36][R6.64+0xb2], R12 ;  /* 0x0000b20c06001986 */ /* 0x0003e2000c101524 */
[----:B------:R-:W-:-:S03]  /*162e0*/  ISETP.GT.AND P1, PT, R0, 0x60, P2 ;  /* 0x000000600000780c */ /* 0x000fc60001724270 */
[----:B------:R-:W-:Y:S01]  /*162f0*/  @P4 STG.E.U16 desc[UR36][R4.64+0xc0], R10 ;  /* 0x0000c00a04004986 */ /* 0x000fe2000c101524 */
[----:B------:R-:W-:Y:S02]  /*16300*/  ISETP.GT.AND P4, PT, R0, 0x61, P2 ;  /* 0x000000610000780c */ /* 0x000fe40001784270 */
[----:B------:R-:W-:Y:S02]  /*16310*/  F2FP.BF16.F32.PACK_AB R8, RZ, R8 ;  /* 0x00000008ff08723e */ /* 0x000fe400000010ff */
[----:B0-----:R-:W-:Y:S01]  /*16320*/  PRMT R11, R3, 0x7610, R11 ;  /* 0x00007610030b7816 */ /* 0x001fe2000000000b */
[-C--:B------:R-:W-:Y:S01]  /*16330*/  FMUL R3, R224, R2.reuse ;  /* 0x00000002e0037220 */ /* 0x080fe20000400000 */
[----:B------:R-:W-:Y:S02]  /*16340*/  F2FP.BF16.F32.PACK_AB R9, RZ, R9 ;  /* 0x00000009ff09723e */ /* 0x000fe400000010ff */
[----:B-1----:R-:W-:Y:S02]  /*16350*/  PRMT R12, R8, 0x7610, R12 ;  /* 0x00007610080c7816 */ /* 0x002fe4000000000c */
[----:B------:R-:W-:Y:S01]  /*16360*/  F2FP.BF16.F32.PACK_AB R8, RZ, R3 ;  /* 0x00000003ff08723e */ /* 0x000fe200000010ff */
[----:B------:R-:W-:Y:S01]  /*16370*/  FMUL R3, R223, R2 ;  /* 0x00000002df037220 */ /* 0x000fe20000400000 */
[----:B------:R-:W-:Y:S01]  /*16380*/  PRMT R13, R9, 0x7610, R13 ;  /* 0x00007610090d7816 */ /* 0x000fe2000000000d */
[----:B------:R0:W-:Y:S01]  /*16390*/  @P5 STG.E.U16 desc[UR36][R4.64+0xc2], R11 ;  /* 0x0000c20b04005986 */ /* 0x0001e2000c101524 */
[----:B------:R-:W-:-:S02]  /*163a0*/  ISETP.GT.AND P0, PT, R0, 0x68, P3 ;  /* 0x000000680000780c */ /* 0x000fc40001f04270 */
[----:B------:R-:W-:Y:S01]  /*163b0*/  F2FP.BF16.F32.PACK_AB R9, RZ, R3 ;  /* 0x00000003ff09723e */ /* 0x000fe200000010ff */
[----:B------:R1:W-:Y:S01]  /*163c0*/  @P1 STG.E.U16 desc[UR36][R6.64+0xc0], R12 ;  /* 0x0000c00c06001986 */ /* 0x0003e2000c101524 */
[----:B------:R-:W-:-:S03]  /*163d0*/  FMUL R3, R221, R2 ;  /* 0x00000002dd037220 */ /* 0x000fc60000400000 */
[----:B------:R-:W-:Y:S01]  /*163e0*/  @P4 STG.E.U16 desc[UR36][R6.64+0xc2], R13 ;  /* 0x0000c20d06004986 */ /* 0x000fe2000c101524 */
[----:B------:R-:W-:Y:S02]  /*163f0*/  ISETP.GT.AND P4, PT, R0, 0x69, P3 ;  /* 0x000000690000780c */ /* 0x000fe40001f84270 */
[----:B------:R-:W-:Y:S01]  /*16400*/  PRMT R14, R8, 0x7610, R14 ;  /* 0x00007610080e7816 */ /* 0x000fe2000000000e */
[-C--:B------:R-:W-:Y:S01]  /*16410*/  FMUL R8, R222, R2.reuse ;  /* 0x00000002de087220 */ /* 0x080fe20000400000 */
[----:B------:R-:W-:Y:S02]  /*16420*/  F2FP.BF16.F32.PACK_AB R3, RZ, R3 ;  /* 0x00000003ff03723e */ /* 0x000fe400000010ff */
[----:B------:R-:W-:Y:S01]  /*16430*/  ISETP.GT.AND P1, PT, R0, 0x68, P2 ;  /* 0x000000680000780c */ /* 0x000fe20001724270 */
[----:B------:R-:W-:Y:S01]  /*16440*/  @P0 STG.E.U16 desc[UR36][R4.64+0xd0], R14 ;  /* 0x0000d00e04000986 */ /* 0x000fe2000c101524 */
[----:B0-----:R-:W-:Y:S01]  /*16450*/  PRMT R11, R3, 0x7610, R11 ;  /* 0x00007610030b7816 */ /* 0x001fe2000000000b */
[----:B------:R-:W-:Y:S01]  /*16460*/  FMUL R3, R219, R2 ;  /* 0x00000002db037220 */ /* 0x000fe20000400000 */
[----:B------:R-:W-:Y:S01]  /*16470*/  F2FP.BF16.F32.PACK_AB R10, RZ, R8 ;  /* 0x00000008ff0a723e */ /* 0x000fe200000010ff */
[----:B------:R-:W-:Y:S01]  /*16480*/  FMUL R8, R220, R2 ;  /* 0x00000002dc087220 */ /* 0x000fe20000400000 */
[C---:B------:R-:W-:Y:S01]  /*16490*/  ISETP.GT.AND P0, PT, R0.reuse, 0x69, P2 ;  /* 0x000000690000780c */ /* 0x040fe20001704270 */
[----:B------:R0:W-:Y:S01]  /*164a0*/  @P4 STG.E.U16 desc[UR36][R4.64+0xd2], R9 ;  /* 0x0000d20904004986 */ /* 0x0001e2000c101524 */
[----:B------:R-:W-:-:S02]  /*164b0*/  ISETP.GT.AND P5, PT, R0, 0x70, P3 ;  /* 0x000000700000780c */ /* 0x000fc40001fa4270 */
[----:B------:R-:W-:-:S04]  /*164c0*/  F2FP.BF16.F32.PACK_AB R8, RZ, R8 ;  /* 0x00000008ff08723e */ /* 0x000fc800000010ff */
[----:B-1----:R-:W-:Y:S02]  /*164d0*/  PRMT R12, R8, 0x7610, R12 ;  /* 0x00007610080c7816 */ /* 0x002fe4000000000c */
[----:B0-----:R-:W-:Y:S01]  /*164e0*/  F2FP.BF16.F32.PACK_AB R9, RZ, R3 ;  /* 0x00000003ff09723e */ /* 0x001fe200000010ff */
[-C--:B------:R-:W-:Y:S01]  /*164f0*/  FMUL R3, R218, R2.reuse ;  /* 0x00000002da037220 */ /* 0x080fe20000400000 */
[----:B------:R-:W-:Y:S01]  /*16500*/  FMUL R8, R217, R2 ;  /* 0x00000002d9087220 */ /* 0x000fe20000400000 */
[----:B------:R0:W-:Y:S03]  /*16510*/  @P1 STG.E.U16 desc[UR36][R6.64+0xd0], R10 ;  /* 0x0000d00a06001986 */ /* 0x0001e6000c101524 */
[----:B------:R-:W-:Y:S01]  /*16520*/  F2FP.BF16.F32.PACK_AB R3, RZ, R3 ;  /* 0x00000003ff03723e */ /* 0x000fe200000010ff */
[----:B------:R1:W-:Y:S01]  /*16530*/  @P0 STG.E.U16 desc[UR36][R6.64+0xd2], R11 ;  /* 0x0000d20b06000986 */ /* 0x0003e2000c101524 */
[----:B------:R-:W-:-:S02]  /*16540*/  ISETP.GT.AND P1, PT, R0, 0x70, P2 ;  /* 0x000000700000780c */ /* 0x000fc40001724270 */
[----:B------:R-:W-:Y:S01]  /*16550*/  F2FP.BF16.F32.PACK_AB R8, RZ, R8 ;  /* 0x00000008ff08723e */ /* 0x000fe200000010ff */
[----:B------:R2:W-:Y:S01]  /*16560*/  @P5 STG.E.U16 desc[UR36][R4.64+0xe0], R12 ;  /* 0x0000e00c04005986 */ /* 0x0005e2000c101524 */
[----:B0-----:R-:W-:Y:S01]  /*16570*/  PRMT R10, R9, 0x7610, R10 ;  /* 0x00007610090a7816 */ /* 0x001fe2000000000a */
[-C--:B------:R-:W-:Y:S01]  /*16580*/  FMUL R9, R216, R2.reuse ;  /* 0x00000002d8097220 */ /* 0x080fe20000400000 */
[----:B-1----:R-:W-:Y:S01]  /*16590*/  PRMT R11, R3, 0x7610, R11 ;  /* 0x00007610030b7816 */ /* 0x002fe2000000000b */
[----:B------:R-:W-:-:S03]  /*165a0*/  FMUL R3, R215, R2 ;  /* 0x00000002d7037220 */ /* 0x000fc60000400000 */
[----:B------:R-:W-:Y:S02]  /*165b0*/  F2FP.BF16.F32.PACK_AB R9, RZ, R9 ;  /* 0x00000009ff09723e */ /* 0x000fe400000010ff */
[----:B--2---:R-:W-:Y:S02]  /*165c0*/  PRMT R12, R8, 0x7610, R12 ;  /* 0x00007610080c7816 */ /* 0x004fe4000000000c */
[----:B------:R-:W-:Y:S01]  /*165d0*/  F2FP.BF16.F32.PACK_AB R8, RZ, R3 ;  /* 0x00000003ff08723e */ /* 0x000fe200000010ff */
[----:B------:R-:W-:Y:S01]  /*165e0*/  FMUL R3, R214, R2 ;  /* 0x00000002d6037220 */ /* 0x000fe20000400000 */
[C---:B------:R-:W-:Y:S02]  /*165f0*/  ISETP.GT.AND P4, PT, R0.reuse, 0x71, P2 ;  /* 0x000000710000780c */ /* 0x040fe40001784270 */
[----:B------:R-:W-:Y:S01]  /*16600*/  ISETP.GT.AND P5, PT, R0, 0x78, P3 ;  /* 0x000000780000780c */ /* 0x000fe20001fa4270 */
[----:B------:R0:W-:Y:S01]  /*16610*/  @P6 STG.E.U16 desc[UR36][R4.64+0xe2], R10 ;  /* 0x0000e20a04006986 */ /* 0x0001e2000c101524 */
[----:B------:R-:W-:-:S02]  /*16620*/  PRMT R13, R9, 0x7610, R13 ;  /* 0x00007610090d7816 */ /* 0x000fc4000000000d */
[----:B------:R-:W-:Y:S01]  /*16630*/  F2FP.BF16.F32.PACK_AB R9, RZ, R3 ;  /* 0x00000003ff09723e */ /* 0x000fe200000010ff */
[----:B------:R1:W-:Y:S01]  /*16640*/  @P1 STG.E.U16 desc[UR36][R6.64+0xe0], R11 ;  /* 0x0000e00b06001986 */ /* 0x0003e2000c101524 */
[----:B------:R-:W-:Y:S01]  /*16650*/  ISETP.GT.AND P0, PT, R0, 0x79, P3 ;  /* 0x000000790000780c */ /* 0x000fe20001f04270 */
[-C--:B------:R-:W-:Y:S01]  /*16660*/  FMUL R3, R212, R2.reuse ;  /* 0x00000002d4037220 */ /* 0x080fe20000400000 */
[----:B------:R-:W-:Y:S02]  /*16670*/  ISETP.GT.AND P1, PT, R0, 0x78, P2 ;  /* 0x000000780000780c */ /* 0x000fe40001724270 */
[----:B------:R-:W-:Y:S01]  /*16680*/  PRMT R14, R8, 0x7610, R14 ;  /* 0x00007610080e7816 */ /* 0x000fe2000000000e */
[----:B------:R-:W-:Y:S01]  /*16690*/  FMUL R8, R213, R2 ;  /* 0x00000002d5087220 */ /* 0x000fe20000400000 */
[----:B------:R-:W-:Y:S01]  /*166a0*/  F2FP.BF16.F32.PACK_AB R3, RZ, R3 ;  /* 0x00000003ff03723e */ /* 0x000fe200000010ff */
[----:B------:R2:W-:Y:S01]  /*166b0*/  @P4 STG.E.U16 desc[UR36][R6.64+0xe2], R12 ;  /* 0x0000e20c06004986 */ /* 0x0005e2000c101524 */
[----:B------:R-:W-:-:S02]  /*166c0*/  ISETP.GT.AND P4, PT, R0, 0x79, P2 ;  /* 0x000000790000780c */ /* 0x000fc40001784270 */
[----:B0-----:R-:W-:Y:S01]  /*166d0*/  F2FP.BF16.F32.PACK_AB R10, RZ, R8 ;  /* 0x00000008ff0a723e */ /* 0x001fe200000010ff */
[----:B------:R-:W-:Y:S01]  /*166e0*/  @P5 STG.E.U16 desc[UR36][R4.64+0xf0], R13 ;  /* 0x0000f00d04005986 */ /* 0x000fe2000c101524 */
[----:B-1----:R-:W-:Y:S01]  /*166f0*/  PRMT R11, R3, 0x7610, R11 ;  /* 0x00007610030b7816 */ /* 0x002fe2000000000b */
[-C--:B------:R-:W-:Y:S01]  /*16700*/  FMUL R3, R210, R2.reuse ;  /* 0x00000002d2037220 */ /* 0x080fe20000400000 */
[----:B------:R-:W-:Y:S01]  /*16710*/  FMUL R8, R211, R2 ;  /* 0x00000002d3087220 */ /* 0x000fe20000400000 */
[C---:B------:R-:W-:Y:S01]  /*16720*/  ISETP.GT.AND P5, PT, R0.reuse, 0x80, P3 ;  /* 0x000000800000780c */ /* 0x040fe20001fa4270 */
[----:B------:R-:W-:Y:S01]  /*16730*/  @P0 STG.E.U16 desc[UR36][R4.64+0xf2], R14 ;  /* 0x0000f20e04000986 */ /* 0x000fe2000c101524 */
[----:B------:R-:W-:-:S03]  /*16740*/  ISETP.GT.AND P6, PT, R0, 0x81, P3 ;  /* 0x000000810000780c */ /* 0x000fc60001fc4270 */
[----:B------:R0:W-:Y:S01]  /*16750*/  @P1 STG.E.U16 desc[UR36][R6.64+0xf0], R9 ;  /* 0x0000f00906001986 */ /* 0x0001e2000c101524 */
[----:B------:R-:W-:-:S04]  /*16760*/  F2FP.BF16.F32.PACK_AB R8, RZ, R8 ;  /* 0x00000008ff08723e */ /* 0x000fc800000010ff */
[----:B--2---:R-:W-:Y:S01]  /*16770*/  PRMT R12, R8, 0x7610, R12 ;  /* 0x00007610080c7816 */ /* 0x004fe2000000000c */
[-C--:B------:R-:W-:Y:S01]  /*16780*/  FMUL R8, R208, R2.reuse ;  /* 0x00000002d0087220 */ /* 0x080fe20000400000 */
[----:B0-----:R-:W-:Y:S01]  /*16790*/  F2FP.BF16.F32.PACK_AB R9, RZ, R3 ;  /* 0x00000003ff09723e */ /* 0x001fe200000010ff */
[----:B------:R-:W-:Y:S01]  /*167a0*/  FMUL R3, R209, R2 ;  /* 0x00000002d1037220 */ /* 0x000fe20000400000 */
[----:B------:R0:W-:Y:S01]  /*167b0*/  @P4 STG.E.U16 desc[UR36][R6.64+0xf2], R10 ;  /* 0x0000f20a06004986 */ /* 0x0001e2000c101524 */
[----:B------:R-:W-:-:S03]  /*167c0*/  ISETP.GT.AND P0, PT, R0, 0x80, P2 ;  /* 0x000000800000780c */ /* 0x000fc60001704270 */
[----:B------:R-:W-:Y:S01]  /*167d0*/  F2FP.BF16.F32.PACK_AB R3, RZ, R3 ;  /* 0x00000003ff03723e */ /* 0x000fe200000010ff */
[----:B------:R1:W-:Y:S01]  /*167e0*/  @P5 STG.E.U16 desc[UR36][R4.64+0x100], R11 ;  /* 0x0001000b04005986 */ /* 0x0003e2000c101524 */
[----:B------:R-:W-:Y:S02]  /*167f0*/  ISETP.GT.AND P1, PT, R0, 0x81, P2 ;  /* 0x000000810000780c */ /* 0x000fe40001724270 */
[----:B------:R-:W-:Y:S01]  /*16800*/  F2FP.BF16.F32.PACK_AB R8, RZ, R8 ;  /* 0x00000008ff08723e */ /* 0x000fe200000010ff */
[----:B------:R2:W-:Y:S01]  /*16810*/  @P6 STG.E.U16 desc[UR36][R4.64+0x102], R12 ;  /* 0x0001020c04006986 */ /* 0x0005e2000c101524 */
[----:B0-----:R-:W-:Y:S01]  /*16820*/  PRMT R10, R9, 0x7610, R10 ;  /* 0x00007610090a7816 */ /* 0x001fe2000000000a */
[-C--:B------:R-:W-:Y:S01]  /*16830*/  FMUL R9, R207, R2.reuse ;  /* 0x00000002cf097220 */ /* 0x080fe20000400000 */
[----:B-1----:R-:W-:Y:S01]  /*16840*/  PRMT R11, R3, 0x7610, R11 ;  /* 0x00007610030b7816 */ /* 0x002fe2000000000b */
[----:B------:R-:W-:Y:S01]  /*16850*/  FMUL R3, R206, R2 ;  /* 0x00000002ce037220 */ /* 0x000fe20000400000 */
[----:B------:R-:W-:-:S02]  /*16860*/  ISETP.GT.AND P4, PT, R0, 0x88, P3 ;  /* 0x000000880000780c */ /* 0x000fc40001f84270 */
[----:B--2---:R-:W-:Y:S02]  /*16870*/  PRMT R12, R8, 0x7610, R12 ;  /* 0x00007610080c7816 */ /* 0x004fe4000000000c */
[----:B------:R-:W-:Y:S01]  /*16880*/  F2FP.BF16.F32.PACK_AB R8, RZ, R3 ;  /* 0x00000003ff08723e */ /* 0x000fe200000010ff */
[-C--:B------:R-:W-:Y:S01]  /*16890*/  FMUL R3, R205, R2.reuse ;  /* 0x00000002cd037220 */ /* 0x080fe20000400000 */
[----:B------:R-:W-:Y:S02]  /*168a0*/  F2FP.BF16.F32.PACK_AB R9, RZ, R9 ;  /* 0x00000009ff09723e */ /* 0x000fe400000010ff */
[C---:B------:R-:W-:Y:S01]  /*168b0*/  ISETP.GT.AND P5, PT, R0.reuse, 0x89, P3 ;  /* 0x000000890000780c */ /* 0x040fe20001fa4270 */
[----:B------:R0:W-:Y:S01]  /*168c0*/  @P0 STG.E.U16 desc[UR36][R6.64+0x100], R10 ;  /* 0x0001000a06000986 */ /* 0x0001e2000c101524 */
[----:B------:R-:W-:Y:S02]  /*168d0*/  PRMT R13, R9, 0x7610, R13 ;  /* 0x00007610090d7816 */ /* 0x000fe4000000000d */
[----:B------:R-:W-:Y:S01]  /*168e0*/  F2FP.BF16.F32.PACK_AB R9, RZ, R3 ;  /* 0x00000003ff09723e */ /* 0x000fe200000010ff */
[----:B------:R1:W-:Y:S01]  /*168f0*/  @P1 STG.E.U16 desc[UR36][R6.64+0x102], R11 ;  /* 0x0001020b06001986 */ /* 0x0003e2000c101524 */
[C---:B------:R-:W-:Y:S01]  /*16900*/  ISETP.GT.AND P0, PT, R0.reuse, 0x88, P2 ;  /* 0x000000880000780c */ /* 0x040fe20001704270 */
[----:B------:R-:W-:Y:S01]  /*16910*/  FMUL R3, R203, R2 ;  /* 0x00000002cb037220 */ /* 0x000fe20000400000 */
[----:B------:R-:W-:-:S02]  /*16920*/  ISETP.GT.AND P1, PT, R0, 0x89, P2 ;  /* 0x000000890000780c */ /* 0x000fc40001724270 */
[----:B------:R-:W-:Y:S01]  /*16930*/  PRMT R14, R8, 0x7610, R14 ;  /* 0x00007610080e7816 */ /* 0x000fe2000000000e */
[----:B------:R-:W-:Y:S01]  /*16940*/  FMUL R8, R204, R2 ;  /* 0x00000002cc087220 */ /* 0x000fe20000400000 */
[----:B------:R-:W-:Y:S01]  /*16950*/  F2FP.BF16.F32.PACK_AB R3, RZ, R3 ;  /* 0x00000003ff03723e */ /* 0x000fe200000010ff */
[----:B------:R2:W-:Y:S01]  /*16960*/  @P4 STG.E.U16 desc[UR36][R4.64+0x110], R12 ;  /* 0x0001100c04004986 */ /* 0x0005e2000c101524 */
[----:B------:R-:W-:Y:S02]  /*16970*/  ISETP.GT.AND P4, PT, R0, 0x90, P3 ;  /* 0x000000900000780c */ /* 0x000fe40001f84270 */
        /* <DEDUP_REMOVED lines=9> */
[----:B------:R-:W-:Y:S02]  /*16a10*/  F2FP.BF16.F32.PACK_AB R8, RZ, R8 ;  /* 0x00000008ff08723e */ /* 0x000fe400000010ff */
[----:B------:R-:W-:Y:S01]  /*16a20*/  ISETP.GT.AND P1, PT, R0, 0x91, P2 ;  /* 0x000000910000780c */ /* 0x000fe20001724270 */
[----:B------:R1:W-:Y:S01]  /*16a30*/  @P4 STG.E.U16 desc[UR36][R4.64+0x120], R10 ;  /* 0x0001200a04004986 */ /* 0x0003e2000c101524 */
[----:B--2---:R-:W-:Y:S01]  /*16a40*/  PRMT R12, R8, 0x7610, R12 ;  /* 0x00007610080c7816 */ /* 0x004fe2000000000c */
[-C--:B------:R-:W-:Y:S01]  /*16a50*/  FMUL R8, R199, R2.reuse ;  /* 0x00000002c7087220 */ /* 0x080fe20000400000 */
[----:B0-----:R-:W-:Y:S01]  /*16a60*/  F2FP.BF16.F32.PACK_AB R9, RZ, R3 ;  /* 0x00000003ff09723e */ /* 0x001fe200000010ff */
[----:B------:R-:W-:Y:S01]  /*16a70*/  FMUL R3, R200, R2 ;  /* 0x00000002c8037220 */ /* 0x000fe20000400000 */
[----:B------:R-:W-:Y:S01]  /*16a80*/  ISETP.GT.AND P4, PT, R0, 0x98, P3 ;  /* 0x000000980000780c */ /* 0x000fe20001f84270 */
[----:B------:R0:W-:Y:S03]  /*16a90*/  @P5 STG.E.U16 desc[UR36][R4.64+0x122], R11 ;  /* 0x0001220b04005986 */ /* 0x0001e6000c101524 */
[----:B------:R-:W-:-:S02]  /*16aa0*/  F2FP.BF16.F32.PACK_AB R3, RZ, R3 ;  /* 0x00000003ff03723e */ /* 0x000fc400000010ff */
[----:B-1----:R-:W-:Y:S01]  /*16ab0*/  PRMT R10, R9, 0x7610, R10 ;  /* 0x00007610090a7816 */ /* 0x002fe2000000000a */
[----:B------:R-:W-:Y:S01]  /*16ac0*/  FMUL R9, R198, R2 ;  /* 0x00000002c6097220 */ /* 0x000fe20000400000 */
[----:B------:R-:W-:Y:S01]  /*16ad0*/  F2FP.BF16.F32.PACK_AB R8, RZ, R8 ;  /* 0x00000008ff08723e */ /* 0x000fe200000010ff */
[----:B------:R1:W-:Y:S01]  /*16ae0*/  @P0 STG.E.U16 desc[UR36][R6.64+0x120], R12 ;  /* 0x0001200c06000986 */ /* 0x0003e2000c101524 */
[----:B0-----:R-:W-:Y:S01]  /*16af0*/  PRMT R11, R3, 0x7610, R11 ;  /* 0x00007610030b7816 */ /* 0x001fe2000000000b */
[----:B------:R-:W-:Y:S01]  /*16b00*/  FMUL R3, R197, R2 ;  /* 0x00000002c5037220 */ /* 0x000fe20000400000 */
[C---:B------:R-:W-:Y:S01]  /*16b10*/  ISETP.GT.AND P5, PT, R0.reuse, 0x99, P3 ;  /* 0x000000990000780c */ /* 0x040fe20001fa4270 */
[----:B------:R0:W-:Y:S01]  /*16b20*/  @P1 STG.E.U16 desc[UR36][R6.64+0x122], R10 ;  /* 0x0001220a06001986 */ /* 0x0001e2000c101524 */
[----:B------:R-:W-:Y:S02]  /*16b30*/  ISETP.GT.AND P1, PT, R0, 0x98, P2 ;  /* 0x000000980000780c */ /* 0x000fe40001724270 */
[----:B------:R-:W-:-:S02]  /*16b40*/  F2FP.BF16.F32.PACK_AB R9, RZ, R9 ;  /* 0x00000009ff09723e */ /* 0x000fc400000010ff */
[----:B-1----:R-:W-:Y:S02]  /*16b50*/  PRMT R12, R8, 0x7610, R12 ;  /* 0x00007610080c7816 */ /* 0x002fe4000000000c */
[----:B------:R-:W-:Y:S01]  /*16b60*/  F2FP.BF16.F32.PACK_AB R8, RZ, R3 ;  /* 0x00000003ff08723e */ /* 0x000fe200000010ff */
[-C--:B------:R-:W-:Y:S01]  /*16b70*/  FMUL R3, R196, R2.reuse ;  /* 0x00000002c4037220 */ /* 0x080fe20000400000 */
[C---:B------:R-:W-:Y:S01]  /*16b80*/  ISETP.GT.AND P0, PT, R0.reuse, 0x99, P2 ;  /* 0x000000990000780c */ /* 0x040fe20001704270 */
[----:B------:R1:W-:Y:S01]  /*16b90*/  @P4 STG.E.U16 desc[UR36][R4.64+0x130], R11 ;  /* 0x0001300b04004986 */ /* 0x0003e2000c101524 */
[----:B------:R-:W-:Y:S02]  /*16ba0*/  ISETP.GT.AND P4, PT, R0, 0xa0, P3 ;  /* 0x000000a00000780c */ /* 0x000fe40001f84270 */
[----:B------:R-:W-:Y:S02]  /*16bb0*/  PRMT R13, R9, 0x7610, R13 ;  /* 0x00007610090d7816 */ /* 0x000fe4000000000d */
        /* <DEDUP_REMOVED lines=68> */
[----:B------:R-:W-:Y:S02]  /*17000*/  ISETP.GT.AND P1, PT, R0, 0xb8, P2 ;  /* 0x000000b80000780c */ /* 0x000fe40001724270 */
[----:B------:R-:W-:Y:S02]  /*17010*/  F2FP.BF16.F32.PACK_AB R8, RZ, R8 ;  /* 0x00000008ff08723e */ /* 0x000fe400000010ff */
[----:B0-----:R-:W-:Y:S01]  /*17020*/  PRMT R10, R9, 0x7610, R10 ;  /* 0x00007610090a7816 */ /* 0x001fe2000000000a */
[-C--:B------:R-:W-:Y:S01]  /*17030*/  FMUL R9, R180, R2.reuse ;  /* 0x00000002b4097220 */ /* 0x080fe20000400000 */
[----:B-1----:R-:W-:Y:S01]  /*17040*/  PRMT R11, R3, 0x7610, R11 ;  /* 0x00007610030b7816 */ /* 0x002fe2000000000b */
[----:B------:R-:W-:Y:S01]  /*17050*/  FMUL R3, R179, R2 ;  /* 0x00000002b3037220 */ /* 0x000fe20000400000 */
[----:B------:R0:W-:Y:S02]  /*17060*/  @P5 STG.E.U16 desc[UR36][R4.64+0x170], R12 ;  /* 0x0001700c04005986 */ /* 0x0001e4000c101524 */
[----:B------:R-:W-:-:S02]  /*17070*/  F2FP.BF16.F32.PACK_AB R9, RZ, R9 ;  /* 0x00000009ff09723e */ /* 0x000fc400000010ff */
[C---:B------:R-:W-:Y:S02]  /*17080*/  ISETP.GT.AND P4, PT, R0.reuse, 0xb9, P2 ;  /* 0x000000b90000780c */ /* 0x040fe40001784270 */
[----:B------:R-:W-:Y:S02]  /*17090*/  ISETP.GT.AND P5, PT, R0, 0xc0, P3 ;  /* 0x000000c00000780c */ /* 0x000fe40001fa4270 */
[----:B0-----:R-:W-:Y:S02]  /*170a0*/  PRMT R12, R8, 0x7610, R12 ;  /* 0x00007610080c7816 */ /* 0x001fe4000000000c */
[----:B------:R-:W-:Y:S01]  /*170b0*/  F2FP.BF16.F32.PACK_AB R8, RZ, R3 ;  /* 0x00000003ff08723e */ /* 0x000fe200000010ff */
[----:B------:R-:W-:Y:S01]  /*170c0*/  FMUL R3, R178, R2 ;  /* 0x00000002b2037220 */ /* 0x000fe20000400000 */
[----:B------:R-:W-:Y:S01]  /*170d0*/  PRMT R13, R9, 0x7610, R13 ;  /* 0x00007610090d7816 */ /* 0x000fe2000000000d */
[----:B------:R0:W-:Y:S01]  /*170e0*/  @P6 STG.E.U16 desc[UR36][R4.64+0x172], R10 ;  /* 0x0001720a04006986 */ /* 0x0001e2000c101524 */
[----:B------:R-:W-:-:S02]  /*170f0*/  ISETP.GT.AND P0, PT, R0, 0xc1, P3 ;  /* 0x000000c10000780c */ /* 0x000fc40001f04270 */
[----:B------:R-:W-:Y:S01]  /*17100*/  F2FP.BF16.F32.PACK_AB R9, RZ, R3 ;  /* 0x00000003ff09723e */ /* 0x000fe200000010ff */
[----:B------:R1:W-:Y:S01]  /*17110*/  @P1 STG.E.U16 desc[UR36][R6.64+0x170], R11 ;  /* 0x0001700b06001986 */ /* 0x0003e2000c101524 */
[-C--:B------:R-:W-:Y:S01]  /*17120*/  FMUL R3, R176, R2.reuse ;  /* 0x00000002b0037220 */ /* 0x080fe20000400000 */
[----:B------:R-:W-:Y:S02]  /*17130*/  ISETP.GT.AND P1, PT, R0, 0xc0, P2 ;  /* 0x000000c00000780c */ /* 0x000fe40001724270 */
        /* <DEDUP_REMOVED lines=40> */
[C---:B------:R-:W-:Y:S01]  /*173c0*/  ISETP.GT.AND P0, PT, R0.reuse, 0xd0, P2 ;  /* 0x000000d00000780c */ /* 0x040fe20001704270 */
        /* <DEDUP_REMOVED lines=11> */
[----:B------:R-:W-:Y:S01]  /*17480*/  ISETP.GT.AND P5, PT, R0, 0xd9, P3 ;  /* 0x000000d90000780c */ /* 0x000fe20001fa4270 */
[----:B------:R-:W-:Y:S01]  /*17490*/  FMUL R8, R166, R2 ;  /* 0x00000002a6087220 */ /* 0x000fe20000400000 */
[----:B------:R-:W-:Y:S01]  /*174a0*/  @P0 STG.E.U16 desc[UR36][R6.64+0x1a0], R14 ;  /* 0x0001a00e06000986 */ /* 0x000fe2000c101524 */
[----:B------:R-:W-:-:S03]  /*174b0*/  ISETP.GT.AND P0, PT, R0, 0xd8, P2 ;  /* 0x000000d80000780c */ /* 0x000fc60001704270 */
[----:B------:R0:W-:Y:S01]  /*174c0*/  @P1 STG.E.U16 desc[UR36][R6.64+0x1a2], R9 ;  /* 0x0001a20906001986 */ /* 0x0001e2000c101524 */
[----:B------:R-:W-:Y:S02]  /*174d0*/  F2FP.BF16.F32.PACK_AB R8, RZ, R8 ;  /* 0x00000008ff08723e */ /* 0x000fe400000010ff */
[----:B------:R-:W-:Y:S02]  /*174e0*/  ISETP.GT.AND P1, PT, R0, 0xd9, P2 ;  /* 0x000000d90000780c */ /* 0x000fe40001724270 */
        /* <DEDUP_REMOVED lines=16> */
[----:B------:R1:W-:Y:S01]  /*175f0*/  @P1 STG.E.U16 desc[UR36][R6.64+0x1b2], R10 ;  /* 0x0001b20a06001986 */ /* 0x0003e2000c101524 */
[----:B------:R-:W-:Y:S02]  /*17600*/  ISETP.GT.AND P1, PT, R0, 0xe0, P2 ;  /* 0x000000e00000780c */ /* 0x000fe40001724270 */
[----:B0-----:R-:W-:Y:S02]  /*17610*/  PRMT R12, R8, 0x7610, R12 ;  /* 0x00007610080c7816 */ /* 0x001fe4000000000c */
[----:B------:R-:W-:Y:S01]  /*17620*/  F2FP.BF16.F32.PACK_AB R8, RZ, R3 ;  /* 0x00000003ff08723e */ /* 0x000fe200000010ff */
[-C--:B------:R-:W-:Y:S01]  /*17630*/  FMUL R3, R160, R2.reuse ;  /* 0x00000002a0037220 */ /* 0x080fe20000400000 */
[----:B------:R-:W-:Y:S01]  /*17640*/  ISETP.GT.AND P0, PT, R0, 0xe1, P2 ;  /* 0x000000e10000780c */ /* 0x000fe20001704270 */
[----:B------:R0:W-:Y:S01]  /*17650*/  @P4 STG.E.U16 desc[UR36][R4.64+0x1c0], R11 ;  /* 0x0001c00b04004986 */ /* 0x0001e2000c101524 */
[----:B-1----:R-:W-:Y:S02]  /*17660*/  PRMT R10, R9, 0x7610, R10 ;  /* 0x00007610090a7816 */ /* 0x002fe4000000000a */
[----:B------:R-:W-:Y:S01]  /*17670*/  PRMT R13, R8, 0x7610, R13 ;  /* 0x00007610080d7816 */ /* 0x000fe2000000000d */
[----:B------:R-:W-:Y:S01]  /*17680*/  @P5 STG.E.U16 desc[UR36][R4.64+0x1c2], R12 ;  /* 0x0001c20c04005986 */ /* 0x000fe2000c101524 */
[----:B------:R-:W-:Y:S01]  /*17690*/  FMUL R8, R159, R2 ;  /* 0x000000029f087220 */ /* 0x000fe20000400000 */
[----:B------:R-:W-:-:S02]  /*176a0*/  ISETP.GT.AND P4, PT, R0, 0xe8, P3 ;  /* 0x000000e80000780c */ /* 0x000fc40001f84270 */
[----:B------:R-:W-:Y:S01]  /*176b0*/  F2FP.BF16.F32.PACK_AB R9, RZ, R3 ;  /* 0x00000003ff09723e */ /* 0x000fe200000010ff */
[----:B------:R-:W-:Y:S01]  /*176c0*/  FMUL R3, R158, R2 ;  /* 0x000000029e037220 */ /* 0x000fe20000400000 */
[C---:B------:R-:W-:Y:S02]  /*176d0*/  ISETP.GT.AND P5, PT, R0.reuse, 0xe9, P3 ;  /* 0x000000e90000780c */ /* 0x040fe40001fa4270 */
[----:B------:R-:W-:Y:S02]  /*176e0*/  ISETP.GT.AND P6, PT, R0, 0xe8, P2 ;  /* 0x000000e80000780c */ /* 0x000fe400017c4270 */
[----:B------:R-:W-:Y:S01]  /*176f0*/  F2FP.BF16.F32.PACK_AB R8, RZ, R8 ;  /* 0x00000008ff08723e */ /* 0x000fe200000010ff */
[----:B------:R1:W-:Y:S01]  /*17700*/  @P1 STG.E.U16 desc[UR36][R6.64+0x1c0], R10 ;  /* 0x0001c00a06001986 */ /* 0x0003e2000c101524 */
[----:B------:R-:W-:Y:S02]  /*17710*/  F2FP.BF16.F32.PACK_AB R3, RZ, R3 ;  /* 0x00000003ff03723e */ /* 0x000fe400000010ff */
[----:B0-----:R-:W-:-:S02]  /*17720*/  PRMT R11, R8, 0x7610, R11 ;  /* 0x00007610080b7816 */ /* 0x001fc4000000000b */
[----:B------:R-:W-:Y:S01]  /*17730*/  PRMT R18, R3, 0x7610, R18 ;  /* 0x0000761003127816 */ /* 0x000fe20000000012 */
[----:B------:R0:W-:Y:S01]  /*17740*/  @P0 STG.E.U16 desc[UR36][R6.64+0x1c2], R13 ;  /* 0x0001c20d06000986 */ /* 0x0001e2000c101524 */
[----:B-1----:R-:W-:Y:S01]  /*17750*/  PRMT R10, R9, 0x7610, R10 ;  /* 0x00007610090a7816 */ /* 0x002fe2000000000a */
[----:B------:R-:W-:-:S04]  /*17760*/  FMUL R3, R157, R2 ;  /* 0x000000029d037220 */ /* 0x000fc80000400000 */
[----:B------:R-:W-:Y:S01]  /*17770*/  @P4 STG.E.U16 desc[UR36][R4.64+0x1d0], R10 ;  /* 0x0001d00a04004986 */ /* 0x000fe2000c101524 */
[----:B------:R-:W-:-:S03]  /*17780*/  ISETP.GT.AND P4, PT, R0, 0xe9, P2 ;  /* 0x000000e90000780c */ /* 0x000fc60001784270 */
[----:B------:R1:W-:Y:S01]  /*17790*/  @P5 STG.E.U16 desc[UR36][R4.64+0x1d2], R11 ;  /* 0x0001d20b04005986 */ /* 0x0003e2000c101524 */
[----:B------:R-:W-:-:S03]  /*177a0*/  ISETP.GT.AND P5, PT, R0, 0xf0, P3 ;  /* 0x000000f00000780c */ /* 0x000fc60001fa4270 */
[----:B------:R-:W-:Y:S01]  /*177b0*/  @P6 STG.E.U16 desc[UR36][R6.64+0x1d0], R18 ;  /* 0x0001d01206006986 */ /* 0x000fe2000c101524 */
[----:B------:R-:W-:Y:S01]  /*177c0*/  ISETP.GT.AND P6, PT, R0, 0xf1, P3 ;  /* 0x000000f10000780c */ /* 0x000fe20001fc4270 */
[-C--:B------:R-:W-:Y:S01]  /*177d0*/  FMUL R8, R156, R2.reuse ;  /* 0x000000029c087220 */ /* 0x080fe20000400000 */
[----:B------:R-:W-:Y:S01]  /*177e0*/  FMUL R9, R155, R2 ;  /* 0x000000029b097220 */ /* 0x000fe20000400000 */
[----:B0-----:R-:W-:-:S03]  /*177f0*/  F2FP.BF16.F32.PACK_AB R13, RZ, R3 ;  /* 0x00000003ff0d723e */ /* 0x001fc600000010ff */
[----:B------:R-:W-:Y:S02]  /*17800*/  F2FP.BF16.F32.PACK_AB R14, RZ, R8 ;  /* 0x00000008ff0e723e */ /* 0x000fe400000010ff */
[----:B------:R-:W-:Y:S01]  /*17810*/  F2FP.BF16.F32.PACK_AB R15, RZ, R9 ;  /* 0x00000009ff0f723e */ /* 0x000fe200000010ff */
[----:B------:R-:W-:Y:S01]  /*17820*/  @P4 STG.E.U16 desc[UR36][R6.64+0x1d2], R13 ;  /* 0x0001d20d06004986 */ /* 0x000fe2000c101524 */
[----:B------:R-:W-:-:S03]  /*17830*/  ISETP.GT.AND P4, PT, R0, 0xf1, P2 ;  /* 0x000000f10000780c */ /* 0x000fc60001784270 */
[----:B------:R-:W-:Y:S04]  /*17840*/  @P5 STG.E.U16 desc[UR36][R4.64+0x1e0], R14 ;  /* 0x0001e00e04005986 */ /* 0x000fe8000c101524 */
[----:B------:R-:W-:Y:S01]  /*17850*/  @P6 STG.E.U16 desc[UR36][R4.64+0x1e2], R15 ;  /* 0x0001e20f04006986 */ /* 0x000fe2000c101524 */
[----:B------:R-:W-:Y:S01]  /*17860*/  ISETP.GT.AND P6, PT, R0, 0xf0, P2 ;  /* 0x000000f00000780c */ /* 0x000fe200017c4270 */
[-C--:B-1----:R-:W-:Y:S01]  /*17870*/  FMUL R11, R154, R2.reuse ;  /* 0x000000029a0b7220 */ /* 0x082fe20000400000 */
[----:B------:R-:W-:-:S04]  /*17880*/  FMUL R12, R23, R2 ;  /* 0x00000002170c7220 */ /* 0x000fc80000400000 */
[----:B------:R-:W-:Y:S02]  /*17890*/  F2FP.BF16.F32.PACK_AB R11, RZ, R11 ;  /* 0x0000000bff0b723e */ /* 0x000fe400000010ff */
[----:B------:R-:W-:Y:S02]  /*178a0*/  F2FP.BF16.F32.PACK_AB R12, RZ, R12 ;  /* 0x0000000cff0c723e */ /* 0x000fe400000010ff */
[C---:B------:R-:W-:Y:S02]  /*178b0*/  ISETP.GT.AND P5, PT, R0.reuse, 0xf8, P3 ;  /* 0x000000f80000780c */ /* 0x040fe40001fa4270 */
[----:B------:R-:W-:Y:S01]  /*178c0*/  ISETP.GT.AND P3, PT, R0, 0xf9, P3 ;  /* 0x000000f90000780c */ /* 0x000fe20001f64270 */
[----:B------:R-:W-:Y:S01]  /*178d0*/  @P6 STG.E.U16 desc[UR36][R6.64+0x1e0], R11 ;  /* 0x0001e00b06006986 */ /* 0x000fe2000c101524 */
[----:B------:R-:W-:-:S03]  /*178e0*/  FMUL R10, R22, R2 ;  /* 0x00000002160a7220 */ /* 0x000fc60000400000 */
[----:B------:R0:W-:Y:S01]  /*178f0*/  @P4 STG.E.U16 desc[UR36][R6.64+0x1e2], R12 ;  /* 0x0001e20c06004986 */ /* 0x0001e2000c101524 */
[----:B------:R-:W-:Y:S01]  /*17900*/  ISETP.GT.AND P4, PT, R0, 0xf8, P2 ;  /* 0x000000f80000780c */ /* 0x000fe20001784270 */
[-C--:B------:R-:W-:Y:S01]  /*17910*/  FMUL R9, R21, R2.reuse ;  /* 0x0000000215097220 */ /* 0x080fe20000400000 */
[-C--:B------:R-:W-:Y:S01]  /*17920*/  FMUL R8, R19, R2.reuse ;  /* 0x0000000213087220 */ /* 0x080fe20000400000 */
[----:B------:R-:W-:Y:S01]  /*17930*/  FMUL R3, R20, R2 ;  /* 0x0000000214037220 */ /* 0x000fe20000400000 */
[----:B------:R-:W-:Y:S02]  /*17940*/  F2FP.BF16.F32.PACK_AB R10, RZ, R10 ;  /* 0x0000000aff0a723e */ /* 0x000fe400000010ff */
[----:B------:R-:W-:Y:S02]  /*17950*/  ISETP.GT.AND P2, PT, R0, 0xf9, P2 ;  /* 0x000000f90000780c */ /* 0x000fe40001744270 */
[----:B------:R-:W-:Y:S02]  /*17960*/  F2FP.BF16.F32.PACK_AB R9, RZ, R9 ;  /* 0x00000009ff09723e */ /* 0x000fe400000010ff */
[----:B------:R-:W-:-:S02]  /*17970*/  F2FP.BF16.F32.PACK_AB R8, RZ, R8 ;  /* 0x00000008ff08723e */ /* 0x000fc400000010ff */
[----:B------:R-:W-:Y:S01]  /*17980*/  F2FP.BF16.F32.PACK_AB R3, RZ, R3 ;  /* 0x00000003ff03723e */ /* 0x000fe200000010ff */
[----:B------:R-:W-:Y:S01]  /*17990*/  @P5 STG.E.U16 desc[UR36][R4.64+0x1f0], R10 ;  /* 0x0001f00a04005986 */ /* 0x000fe2000c101524 */
[----:B0-----:R-:W-:Y:S01]  /*179a0*/  PRMT R12, R8, 0x7610, R12 ;  /* 0x00007610080c7816 */ /* 0x001fe2000000000c */
[----:B------:R-:W-:Y:S01]  /*179b0*/  @P4 IMAD.MOV.U32 R8, RZ, RZ, R6 ;  /* 0x000000ffff084224 */ /* 0x000fe200078e0006 */
[----:B------:R-:W-:Y:S01]  /*179c0*/  PRMT R11, R3, 0x7610, R11 ;  /* 0x00007610030b7816 */ /* 0x000fe2000000000b */
[----:B------:R0:W-:Y:S01]  /*179d0*/  @P3 STG.E.U16 desc[UR36][R4.64+0x1f2], R9 ;  /* 0x0001f20904003986 */ /* 0x0001e2000c101524 */
[----:B------:R-:W-:Y:S01]  /*179e0*/  USHF.L.U32 UR12, UR8, 0x8, URZ ;  /* 0x00000008080c7899 */ /* 0x000fe2000800063f */
[----:B------:R-:W-:Y:S01]  /*179f0*/  ISETP.GT.AND P1, PT, R153, 0x80, PT ;  /* 0x000000809900780c */ /* 0x000fe20003f24270 */
[----:B------:R-:W-:Y:S01]  /*17a00*/  USHF.L.U64.HI UR11, UR8, 0x8, UR9 ;  /* 0x00000008080b7899 */ /* 0x000fe20008010209 */
[----:B0-----:R-:W-:-:S03]  /*17a10*/  @P4 IMAD.MOV.U32 R9, RZ, RZ, R7 ;  /* 0x000000ffff094224 */ /* 0x001fc600078e0007 */
[----:B------:R-:W-:Y:S02]  /*17a20*/  MOV R3, UR12 ;  /* 0x0000000c00037c02 */ /* 0x000fe40008000f00 */
[----:B------:R0:W-:Y:S01]  /*17a30*/  @P4 STG.E.U16 desc[UR36][R8.64+0x1f0], R11 ;  /* 0x0001f00b08004986 */ /* 0x0001e2000c101524 */
[C---:B------:R-:W-:Y:S02]  /*17a40*/  ISETP.GT.AND P3, PT, R0.reuse, RZ, P1 ;  /* 0x000000ff0000720c */ /* 0x040fe40000f64270 */
[----:B------:R-:W-:Y:S01]  /*17a50*/  ISETP.GT.AND P4, PT, R0, 0x1, P1 ;  /* 0x000000010000780c */ /* 0x000fe20000f84270 */
[-C--:B------:R-:W-:Y:S01]  /*17a60*/  FMUL R24, R24, R2.reuse ;  /* 0x0000000218187220 */ /* 0x080fe20000400000 */
[----:B------:R-:W-:Y:S01]  /*17a70*/  FMUL R25, R25, R2 ;  /* 0x0000000219197220 */ /* 0x000fe20000400000 */
[----:B0-----:R-:W-:Y:S02]  /*17a80*/  @P2 IMAD.MOV.U32 R8, RZ, RZ, R6 ;  /* 0x000000ffff082224 */ /* 0x001fe400078e0006 */
[----:B------:R-:W-:-:S02]  /*17a90*/  @P2 IMAD.MOV.U32 R9, RZ, RZ, R7 ;  /* 0x000000ffff092224 */ /* 0x000fc400078e0007 */
[----:B------:R-:W-:-:S03]  /*17aa0*/  IMAD.U32 R7, RZ, RZ, UR11 ;  /* 0x0000000bff077e24 */ /* 0x000fc6000f8e00ff */
[----:B------:R0:W-:Y:S01]  /*17ab0*/  @P2 STG.E.U16 desc[UR36][R8.64+0x1f2], R12 ;  /* 0x0001f20c08002986 */ /* 0x0001e2000c101524 */
[C---:B------:R-:W-:Y:S02]  /*17ac0*/  IADD3 R6, P2, P6, R4.reuse, UR5, R3 ;  /* 0x0000000504067c10 */ /* 0x040fe4000fe5e003 */
[----:B------:R-:W-:Y:S02]  /*17ad0*/  IADD3 R4, P5, R4, UR12, RZ ;  /* 0x0000000c04047c10 */ /* 0x000fe4000ffbe0ff */
[----:B------:R-:W-:Y:S02]  /*17ae0*/  IADD3.X R7, R5, UR4, R7, P2, P6 ;  /* 0x0000000405077c10 */ /* 0x000fe400097ec407 */
[----:B------:R-:W-:Y:S02]  /*17af0*/  ISETP.GT.AND P0, PT, R153, 0x88, PT ;  /* 0x000000889900780c */ /* 0x000fe40003f04270 */
[----:B------:R-:W-:Y:S02]  /*17b00*/  F2FP.BF16.F32.PACK_AB R24, RZ, R24 ;  /* 0x00000018ff18723e */ /* 0x000fe400000010ff */
[----:B------:R-:W-:-:S02]  /*17b10*/  IADD3.X R5, R5, UR11, RZ, P5, !PT ;  /* 0x0000000b05057c10 */ /* 0x000fc4000affe4ff */
[----:B------:R-:W-:Y:S02]  /*17b20*/  F2FP.BF16.F32.PACK_AB R25, RZ, R25 ;  /* 0x00000019ff19723e */ /* 0x000fe400000010ff */
[C---:B------:R-:W-:Y:S01]  /*17b30*/  ISETP.GT.AND P2, PT, R0.reuse, RZ, P0 ;  /* 0x000000ff0000720c */ /* 0x040fe20000744270 */
[----:B------:R-:W-:Y:S01]  /*17b40*/  @P3 STG.E.U16 desc[UR36][R4.64], R24 ;  /* 0x0000001804003986 */ /* 0x000fe2000c101524 */
[----:B------:R-:W-:Y:S01]  /*17b50*/  ISETP.GT.AND P3, PT, R0, 0x1, P0 ;  /* 0x000000010000780c */ /* 0x000fe20000764270 */
[-C--:B------:R-:W-:Y:S02]  /*17b60*/  FMUL R26, R26, R2.reuse ;  /* 0x000000021a1a7220 */ /* 0x080fe40000400000 */
[----:B------:R-:W-:Y:S01]  /*17b70*/  @P4 STG.E.U16 desc[UR36][R4.64+0x2], R25 ;  /* 0x0000021904004986 */ /* 0x000fe2000c101524 */
[----:B------:R-:W-:Y:S01]  /*17b80*/  ISETP.GT.AND P4, PT, R0, 0x8, P1 ;  /* 0x000000080000780c */ /* 0x000fe20000f84270 */
[-C--:B------:R-:W-:Y:S01]  /*17b90*/  FMUL R27, R27, R2.reuse ;  /* 0x000000021b1b7220 */ /* 0x080fe20000400000 */
[----:B0-----:R-:W-:Y:S01]  /*17ba0*/  IADD3 R8, P5, R4, UR5, RZ ;  /* 0x0000000504087c10 */ /* 0x001fe2000ffbe0ff */
[----:B------:R-:W-:Y:S01]  /*17bb0*/  FMUL R28, R28, R2 ;  /* 0x000000021c1c7220 */ /* 0x000fe20000400000 */
[----:B------:R-:W-:-:S02]  /*17bc0*/  F2FP.BF16.F32.PACK_AB R26, RZ, R26 ;  /* 0x0000001aff1a723e */ /* 0x000fc400000010ff */
[----:B------:R-:W-:Y:S02]  /*17bd0*/  IADD3.X R9, R5, UR4, RZ, P5, !PT ;  /* 0x0000000405097c10 */ /* 0x000fe4000affe4ff */
[----:B------:R-:W-:Y:S02]  /*17be0*/  F2FP.BF16.F32.PACK_AB R27, RZ, R27 ;  /* 0x0000001bff1b723e */ /* 0x000fe400000010ff */
[----:B------:R-:W-:Y:S01]  /*17bf0*/  F2FP.BF16.F32.PACK_AB R28, RZ, R28 ;  /* 0x0000001cff1c723e */ /* 0x000fe200000010ff */
[----:B------:R-:W-:Y:S01]  /*17c00*/  @P2 STG.E.U16 desc[UR36][R8.64], R26 ;  /* 0x0000001a08002986 */ /* 0x000fe2000c101524 */
[C---:B------:R-:W-:Y:S02]  /*17c10*/  ISETP.GT.AND P5, PT, R0.reuse, 0x9, P1 ;  /* 0x000000090000780c */ /* 0x040fe40000fa4270 */
[C---:B------:R-:W-:Y:S01]  /*17c20*/  ISETP.GT.AND P2, PT, R0.reuse, 0x8, P0 ;  /* 0x000000080000780c */ /* 0x040fe20000744270 */
[----:B------:R-:W-:Y:S01]  /*17c30*/  @P3 STG.E.U16 desc[UR36][R8.64+0x2], R27 ;  /* 0x0000021b08003986 */ /* 0x000fe2000c101524 */
[-C--:B------:R-:W-:Y:S01]  /*17c40*/  FMUL R29, R29, R2.reuse ;  /* 0x000000021d1d7220 */ /* 0x080fe20000400000 */
[----:B------:R-:W-:Y:S01]  /*17c50*/  ISETP.GT.AND P3, PT, R0, 0x9, P0 ;  /* 0x000000090000780c */ /* 0x000fe20000764270 */
[-C--:B------:R-:W-:Y:S01]  /*17c60*/  FMUL R30, R30, R2.reuse ;  /* 0x000000021e1e7220 */ /* 0x080fe20000400000 */
[----:B------:R-:W-:Y:S01]  /*17c70*/  @P4 STG.E.U16 desc[UR36][R4.64+0x10], R28 ;  /* 0x0000101c04004986 */ /* 0x000fe2000c101524 */
[----:B------:R-:W-:Y:S01]  /*17c80*/  ISETP.GT.AND P4, PT, R0, 0x10, P1 ;  /* 0x000000100000780c */ /* 0x000fe20000f84270 */
[-C--:B------:R-:W-:Y:S01]  /*17c90*/  FMUL R31, R31, R2.reuse ;  /* 0x000000021f1f7220 */ /* 0x080fe20000400000 */
[----:B------:R-:W-:Y:S01]  /*17ca0*/  IADD3 R10, P6, R4, UR5, RZ ;  /* 0x00000005040a7c10 */ /* 0x000fe2000ffde0ff */
[----:B------:R-:W-:Y:S01]  /*17cb0*/  FMUL R32, R32, R2 ;  /* 0x0000000220207220 */ /* 0x000fe20000400000 */
[----:B------:R-:W-:-:S02]  /*17cc0*/  F2FP.BF16.F32.PACK_AB R29, RZ, R29 ;  /* 0x0000001dff1d723e */ /* 0x000fc400000010ff */
[----:B------:R-:W-:Y:S02]  /*17cd0*/  F2FP.BF16.F32.PACK_AB R30, RZ, R30 ;  /* 0x0000001eff1e723e */ /* 0x000fe400000010ff */
[----:B------:R-:W-:Y:S02]  /*17ce0*/  IADD3.X R11, R5, UR4, RZ, P6, !PT ;  /* 0x00000004050b7c10 */ /* 0x000fe4000b7fe4ff */
[----:B------:R-:W-:Y:S01]  /*17cf0*/  F2FP.BF16.F32.PACK_AB R31, RZ, R31 ;  /* 0x0000001fff1f723e */ /* 0x000fe200000010ff */
[----:B------:R-:W-:Y:S01]  /*17d00*/  @P5 STG.E.U16 desc[UR36][R4.64+0x12], R29 ;  /* 0x0000121d04005986 */ /* 0x000fe2000c101524 */
[----:B------:R-:W-:Y:S02]  /*17d10*/  F2FP.BF16.F32.PACK_AB R32, RZ, R32 ;  /* 0x00000020ff20723e */ /* 0x000fe400000010ff */
[C---:B------:R-:W-:Y:S01]  /*17d20*/  ISETP.GT.AND P5, PT, R0.reuse, 0x11, P1 ;  /* 0x000000110000780c */ /* 0x040fe20000fa4270 */
[----:B------:R-:W-:Y:S01]  /*17d30*/  @P2 STG.E.U16 desc[UR36][R10.64+0x10], R30 ;  /* 0x0000101e0a002986 */ /* 0x000fe2000c101524 */
[----:B------:R-:W-:Y:S01]  /*17d40*/  ISETP.GT.AND P2, PT, R0, 0x10, P0 ;  /* 0x000000100000780c */ /* 0x000fe20000744270 */
[----:B------:R-:W-:-:S02]  /*17d50*/  FMUL R33, R33, R2 ;  /* 0x0000000221217220 */ /* 0x000fc40000400000 */
[----:B------:R-:W-:Y:S01]  /*17d60*/  @P3 STG.E.U16 desc[UR36][R6.64+0x12], R31 ;  /* 0x0000121f06003986 */ /* 0x000fe2000c101524 */
[----:B------:R-:W-:Y:S01]  /*17d70*/  ISETP.GT.AND P3, PT, R0, 0x11, P0 ;  /* 0x000000110000780c */ /* 0x000fe20000764270 */
[-C--:B------:R-:W-:Y:S02]  /*17d80*/  FMUL R34, R34, R2.reuse ;  /* 0x0000000222227220 */ /* 0x080fe40000400000 */
[----:B------:R-:W-:Y:S01]  /*17d90*/  @P4 STG.E.U16 desc[UR36][R4.64+0x20], R32 ;  /* 0x0000202004004986 */ /* 0x000fe2000c101524 */
[----:B------:R-:W-:Y:S01]  /*17da0*/  ISETP.GT.AND P4, PT, R0, 0x18, P1 ;  /* 0x000000180000780c */ /* 0x000fe20000f84270 */
[-C--:B------:R-:W-:Y:S01]  /*17db0*/  FMUL R35, R35, R2.reuse ;  /* 0x0000000223237220 */ /* 0x080fe20000400000 */
[----:B------:R-:W-:Y:S01]  /*17dc0*/  FMUL R36, R36, R2 ;  /* 0x0000000224247220 */ /* 0x000fe20000400000 */
[----:B------:R-:W-:Y:S02]  /*17dd0*/  F2FP.BF16.F32.PACK_AB R33, RZ, R33 ;  /* 0x00000021ff21723e */ /* 0x000fe400000010ff */
[----:B------:R-:W-:-:S02]  /*17de0*/  F2FP.BF16.F32.PACK_AB R34, RZ, R34 ;  /* 0x00000022ff22723e */ /* 0x000fc400000010ff */
[----:B------:R-:W-:Y:S01]  /*17df0*/  F2FP.BF16.F32.PACK_AB R35, RZ, R35 ;  /* 0x00000023ff23723e */ /* 0x000fe200000010ff */
[----:B------:R-:W-:Y:S01]  /*17e00*/  @P5 STG.E.U16 desc[UR36][R4.64+0x22], R33 ;  /* 0x0000222104005986 */ /* 0x000fe2000c101524 */
[----:B------:R-:W-:Y:S02]  /*17e10*/  F2FP.BF16.F32.PACK_AB R36, RZ, R36 ;  /* 0x00000024ff24723e */ /* 0x000fe400000010ff */
[C---:B------:R-:W-:Y:S01]  /*17e20*/  ISETP.GT.AND P5, PT, R0.reuse, 0x19, P1 ;  /* 0x000000190000780c */ /* 0x040fe20000fa4270 */
[----:B------:R-:W-:Y:S01]  /*17e30*/  @P2 STG.E.U16 desc[UR36][R6.64+0x20], R34 ;  /* 0x0000202206002986 */ /* 0x000fe2000c101524 */
[C---:B------:R-:W-:Y:S01]  /*17e40*/  ISETP.GT.AND P2, PT, R0.reuse, 0x18, P0 ;  /* 0x000000180000780c */ /* 0x040fe20000744270 */
[-C--:B------:R-:W-:Y:S02]  /*17e50*/  FMUL R37, R37, R2.reuse ;  /* 0x0000000225257220 */ /* 0x080fe40000400000 */
[----:B------:R-:W-:Y:S01]  /*17e60*/  @P3 STG.E.U16 desc[UR36][R6.64+0x22], R35 ;  /* 0x0000222306003986 */ /* 0x000fe2000c101524 */
[----:B------:R-:W-:Y:S01]  /*17e70*/  ISETP.GT.AND P3, PT, R0, 0x19, P0 ;  /* 0x000000190000780c */ /* 0x000fe20000764270 */
[----:B------:R-:W-:-:S02]  /*17e80*/  FMUL R38, R38, R2 ;  /* 0x0000000226267220 */ /* 0x000fc40000400000 */
[----:B------:R-:W-:Y:S01]  /*17e90*/  @P4 STG.E.U16 desc[UR36][R4.64+0x30], R36 ;  /* 0x0000302404004986 */ /* 0x000fe2000c101524 */
[----:B------:R-:W-:Y:S01]  /*17ea0*/  ISETP.GT.AND P4, PT, R0, 0x20, P1 ;  /* 0x000000200000780c */ /* 0x000fe20000f84270 */
[-C--:B------:R-:W-:Y:S01]  /*17eb0*/  FMUL R39, R39, R2.reuse ;  /* 0x0000000227277220 */ /* 0x080fe20000400000 */
[----:B------:R-:W-:Y:S01]  /*17ec0*/  FMUL R40, R40, R2 ;  /* 0x0000000228287220 */ /* 0x000fe20000400000 */
[----:B------:R-:W-:Y:S02]  /*17ed0*/  F2FP.BF16.F32.PACK_AB R37, RZ, R37 ;  /* 0x00000025ff25723e */ /* 0x000fe400000010ff */
[----:B------:R-:W-:Y:S02]  /*17ee0*/  F2FP.BF16.F32.PACK_AB R38, RZ, R38 ;  /* 0x00000026ff26723e */ /* 0x000fe400000010ff */
[----:B------:R-:W-:Y:S01]  /*17ef0*/  F2FP.BF16.F32.PACK_AB R39, RZ, R39 ;  /* 0x00000027ff27723e */ /* 0x000fe200000010ff */
[----:B------:R-:W-:Y:S01]  /*17f00*/  @P5 STG.E.U16 desc[UR36][R4.64+0x32], R37 ;  /* 0x0000322504005986 */ /* 0x000fe2000c101524 */
[----:B------:R-:W-:-:S02]  /*17f10*/  F2FP.BF16.F32.PACK_AB R40, RZ, R40 ;  /* 0x00000028ff28723e */ /* 0x000fc400000010ff */
[C---:B------:R-:W-:Y:S01]  /*17f20*/  ISETP.GT.AND P5, PT, R0.reuse, 0x21, P1 ;  /* 0x000000210000780c */ /* 0x040fe20000fa4270 */
[----:B------:R-:W-:Y:S01]  /*17f30*/  @P2 STG.E.U16 desc[UR36][R6.64+0x30], R38 ;  /* 0x0000302606002986 */ /* 0x000fe2000c101524 */
[C---:B------:R-:W-:Y:S01]  /*17f40*/  ISETP.GT.AND P2, PT, R0.reuse, 0x20, P0 ;  /* 0x000000200000780c */ /* 0x040fe20000744270 */
[-C--:B------:R-:W-:Y:S02]  /*17f50*/  FMUL R41, R41, R2.reuse ;  /* 0x0000000229297220 */ /* 0x080fe40000400000 */
[----:B------:R-:W-:Y:S01]  /*17f60*/  @P3 STG.E.U16 desc[UR36][R6.64+0x32], R39 ;  /* 0x0000322706003986 */ /* 0x000fe2000c101524 */
[----:B------:R-:W-:Y:S01]  /*17f70*/  ISETP.GT.AND P3, PT, R0, 0x21, P0 ;  /* 0x000000210000780c */ /* 0x000fe20000764270 */
[-C--:B------:R-:W-:Y:S02]  /*17f80*/  FMUL R42, R42, R2.reuse ;  /* 0x000000022a2a7220 */ /* 0x080fe40000400000 */
[----:B------:R-:W-:Y:S01]  /*17f90*/  @P4 STG.E.U16 desc[UR36][R4.64+0x40], R40 ;  /* 0x0000402804004986 */ /* 0x000fe2000c101524 */
[----:B------:R-:W-:Y:S01]  /*17fa0*/  ISETP.GT.AND P4, PT, R0, 0x28, P1 ;  /* 0x000000280000780c */ /* 0x000fe20000f84270 */
[-C--:B------:R-:W-:Y:S01]  /*17fb0*/  FMUL R43, R43, R2.reuse ;  /* 0x000000022b2b7220 */ /* 0x080fe20000400000 */
[----:B------:R-:W-:Y:S01]  /*17fc0*/  FMUL R44, R44, R2 ;  /* 0x000000022c2c7220 */ /* 0x000fe20000400000 */
[----:B------:R-:W-:-:S02]  /*17fd0*/  F2FP.BF16.F32.PACK_AB R41, RZ, R41 ;  /* 0x00000029ff29723e */ /* 0x000fc400000010ff */
[----:B------:R-:W-:Y:S02]  /*17fe0*/  F2FP.BF16.F32.PACK_AB R42, RZ, R42 ;  /* 0x0000002aff2a723e */ /* 0x000fe400000010ff */
        /* <DEDUP_REMOVED lines=357> */
[----:B------:R-:W-:Y:S01]  /*19640*/  ISETP.GT.AND P2, PT, R0, 0xd8, P0 ;  /* 0x000000d80000780c */ /* 0x000fe20000744270 */
[-C--:B------:R-:W-:Y:S02]  /*19650*/  FMUL R133, R133, R2.reuse ;  /* 0x0000000285857220 */ /* 0x080fe40000400000 */
[----:B------:R-:W-:Y:S01]  /*19660*/  @P3 STG.E.U16 desc[UR36][R6.64+0x1a2], R131 ;  /* 0x0001a28306003986 */ /* 0x000fe2000c101524 */
[----:B------:R-:W-:-:S03]  /*19670*/  FMUL R134, R134, R2 ;  /* 0x0000000286867220 */ /* 0x000fc60000400000 */
[----:B------:R-:W-:Y:S01]  /*19680*/  @P4 STG.E.U16 desc[UR36][R4.64+0x1b0], R132 ;  /* 0x0001b08404004986 */ /* 0x000fe2000c101524 */
[C---:B------:R-:W-:Y:S01]  /*19690*/  ISETP.GT.AND P4, PT, R0.reuse, 0xd9, P0 ;  /* 0x000000d90000780c */ /* 0x040fe20000784270 */
[----:B------:R-:W-:Y:S01]  /*196a0*/  FMUL R135, R135, R2 ;  /* 0x0000000287877220 */ /* 0x000fe20000400000 */
[----:B------:R-:W-:Y:S02]  /*196b0*/  F2FP.BF16.F32.PACK_AB R133, RZ, R133 ;  /* 0x00000085ff85723e */ /* 0x000fe400000010ff */
[----:B------:R-:W-:Y:S02]  /*196c0*/  F2FP.BF16.F32.PACK_AB R134, RZ, R134 ;  /* 0x00000086ff86723e */ /* 0x000fe400000010ff */
[----:B------:R-:W-:Y:S01]  /*196d0*/  F2FP.BF16.F32.PACK_AB R135, RZ, R135 ;  /* 0x00000087ff87723e */ /* 0x000fe200000010ff */
[----:B------:R-:W-:Y:S01]  /*196e0*/  @P5 STG.E.U16 desc[UR36][R4.64+0x1b2], R133 ;  /* 0x0001b28504005986 */ /* 0x000fe2000c101524 */
[----:B------:R-:W-:-:S03]  /*196f0*/  ISETP.GT.AND P5, PT, R0, 0xe0, P1 ;  /* 0x000000e00000780c */ /* 0x000fc60000fa4270 */
[----:B------:R-:W-:Y:S01]  /*19700*/  @P2 STG.E.U16 desc[UR36][R6.64+0x1b0], R134 ;  /* 0x0001b08606002986 */ /* 0x000fe2000c101524 */
[----:B------:R-:W-:Y:S01]  /*19710*/  ISETP.GT.AND P2, PT, R0, 0xe1, P1 ;  /* 0x000000e10000780c */ /* 0x000fe20000f44270 */
[-C--:B------:R-:W-:Y:S01]  /*19720*/  FMUL R136, R136, R2.reuse ;  /* 0x0000000288887220 */ /* 0x080fe20000400000 */
[C---:B------:R-:W-:Y:S01]  /*19730*/  ISETP.GT.AND P3, PT, R0.reuse, 0xe0, P0 ;  /* 0x000000e00000780c */ /* 0x040fe20000764270 */
[----:B------:R-:W-:Y:S01]  /*19740*/  @P4 STG.E.U16 desc[UR36][R6.64+0x1b2], R135 ;  /* 0x0001b28706004986 */ /* 0x000fe2000c101524 */
[-C--:B------:R-:W-:Y:S01]  /*19750*/  FMUL R137, R137, R2.reuse ;  /* 0x0000000289897220 */ /* 0x080fe20000400000 */
[----:B------:R-:W-:Y:S01]  /*19760*/  ISETP.GT.AND P4, PT, R0, 0xe1, P0 ;  /* 0x000000e10000780c */ /* 0x000fe20000784270 */
[-C--:B------:R-:W-:Y:S01]  /*19770*/  FMUL R138, R138, R2.reuse ;  /* 0x000000028a8a7220 */ /* 0x080fe20000400000 */
[----:B------:R-:W-:Y:S01]  /*19780*/  FMUL R139, R139, R2 ;  /* 0x000000028b8b7220 */ /* 0x000fe20000400000 */
[----:B------:R-:W-:Y:S02]  /*19790*/  F2FP.BF16.F32.PACK_AB R136, RZ, R136 ;  /* 0x00000088ff88723e */ /* 0x000fe400000010ff */
[----:B------:R-:W-:-:S02]  /*197a0*/  F2FP.BF16.F32.PACK_AB R137, RZ, R137 ;  /* 0x00000089ff89723e */ /* 0x000fc400000010ff */
[----:B------:R-:W-:Y:S02]  /*197b0*/  F2FP.BF16.F32.PACK_AB R138, RZ, R138 ;  /* 0x0000008aff8a723e */ /* 0x000fe400000010ff */
[----:B------:R-:W-:Y:S01]  /*197c0*/  F2FP.BF16.F32.PACK_AB R139, RZ, R139 ;  /* 0x0000008bff8b723e */ /* 0x000fe200000010ff */
[----:B------:R-:W-:Y:S01]  /*197d0*/  @P5 STG.E.U16 desc[UR36][R4.64+0x1c0], R136 ;  /* 0x0001c08804005986 */ /* 0x000fe2000c101524 */
[----:B------:R-:W-:-:S03]  /*197e0*/  ISETP.GT.AND P5, PT, R0, 0xe9, P1 ;  /* 0x000000e90000780c */ /* 0x000fc60000fa4270 */
[----:B------:R-:W-:Y:S01]  /*197f0*/  @P2 STG.E.U16 desc[UR36][R4.64+0x1c2], R137 ;  /* 0x0001c28904002986 */ /* 0x000fe2000c101524 */
[C---:B------:R-:W-:Y:S02]  /*19800*/  ISETP.GT.AND P2, PT, R0.reuse, 0xe8, P1 ;  /* 0x000000e80000780c */ /* 0x040fe40000f44270 */
[C---:B------:R-:W-:Y:S01]  /*19810*/  ISETP.GT.AND P6, PT, R0.reuse, 0xe8, P0 ;  /* 0x000000e80000780c */ /* 0x040fe200007c4270 */
[----:B------:R-:W-:Y:S01]  /*19820*/  @P3 STG.E.U16 desc[UR36][R6.64+0x1c0], R138 ;  /* 0x0001c08a06003986 */ /* 0x000fe2000c101524 */
[----:B------:R-:W-:Y:S01]  /*19830*/  ISETP.GT.AND P3, PT, R0, 0xe9, P0 ;  /* 0x000000e90000780c */ /* 0x000fe20000764270 */
[-C--:B------:R-:W-:Y:S01]  /*19840*/  FMUL R140, R140, R2.reuse ;  /* 0x000000028c8c7220 */ /* 0x080fe20000400000 */
[-C--:B------:R-:W-:Y:S01]  /*19850*/  FMUL R141, R141, R2.reuse ;  /* 0x000000028d8d7220 */ /* 0x080fe20000400000 */
[----:B------:R-:W-:Y:S01]  /*19860*/  @P4 STG.E.U16 desc[UR36][R6.64+0x1c2], R139 ;  /* 0x0001c28b06004986 */ /* 0x000fe2000c101524 */
[----:B------:R-:W-:Y:S01]  /*19870*/  ISETP.GT.AND P4, PT, R0, 0xf0, P1 ;  /* 0x000000f00000780c */ /* 0x000fe20000f84270 */
[-C--:B------:R-:W-:Y:S01]  /*19880*/  FMUL R142, R142, R2.reuse ;  /* 0x000000028e8e7220 */ /* 0x080fe20000400000 */
[-C--:B------:R-:W-:Y:S01]  /*19890*/  FMUL R143, R143, R2.reuse ;  /* 0x000000028f8f7220 */ /* 0x080fe20000400000 */
[----:B------:R-:W-:Y:S01]  /*198a0*/  FMUL R144, R144, R2 ;  /* 0x0000000290907220 */ /* 0x000fe20000400000 */
[----:B------:R-:W-:-:S02]  /*198b0*/  F2FP.BF16.F32.PACK_AB R140, RZ, R140 ;  /* 0x0000008cff8c723e */ /* 0x000fc400000010ff */
[----:B------:R-:W-:Y:S02]  /*198c0*/  F2FP.BF16.F32.PACK_AB R141, RZ, R141 ;  /* 0x0000008dff8d723e */ /* 0x000fe400000010ff */
[----:B------:R-:W-:Y:S02]  /*198d0*/  F2FP.BF16.F32.PACK_AB R142, RZ, R142 ;  /* 0x0000008eff8e723e */ /* 0x000fe400000010ff */
[----:B------:R-:W-:Y:S02]  /*198e0*/  F2FP.BF16.F32.PACK_AB R143, RZ, R143 ;  /* 0x0000008fff8f723e */ /* 0x000fe400000010ff */
[----:B------:R-:W-:Y:S01]  /*198f0*/  F2FP.BF16.F32.PACK_AB R144, RZ, R144 ;  /* 0x00000090ff90723e */ /* 0x000fe200000010ff */
[----:B------:R-:W-:Y:S01]  /*19900*/  @P2 STG.E.U16 desc[UR36][R4.64+0x1d0], R140 ;  /* 0x0001d08c04002986 */ /* 0x000fe2000c101524 */
[----:B------:R-:W-:-:S03]  /*19910*/  ISETP.GT.AND P2, PT, R0, 0xf1, P1 ;  /* 0x000000f10000780c */ /* 0x000fc60000f44270 */
[----:B------:R-:W-:Y:S01]  /*19920*/  @P5 STG.E.U16 desc[UR36][R4.64+0x1d2], R141 ;  /* 0x0001d28d04005986 */ /* 0x000fe2000c101524 */
[----:B------:R-:W-:-:S03]  /*19930*/  ISETP.GT.AND P5, PT, R0, 0xf0, P0 ;  /* 0x000000f00000780c */ /* 0x000fc600007a4270 */
[----:B------:R-:W-:Y:S01]  /*19940*/  @P6 STG.E.U16 desc[UR36][R6.64+0x1d0], R142 ;  /* 0x0001d08e06006986 */ /* 0x000fe2000c101524 */
[----:B------:R-:W-:-:S03]  /*19950*/  FMUL R145, R145, R2 ;  /* 0x0000000291917220 */ /* 0x000fc60000400000 */
[----:B------:R-:W-:Y:S01]  /*19960*/  @P3 STG.E.U16 desc[UR36][R6.64+0x1d2], R143 ;  /* 0x0001d28f06003986 */ /* 0x000fe2000c101524 */
[----:B------:R-:W-:-:S03]  /*19970*/  ISETP.GT.AND P3, PT, R0, 0xf8, P1 ;  /* 0x000000f80000780c */ /* 0x000fc60000f64270 */
[----:B------:R-:W-:Y:S01]  /*19980*/  @P4 STG.E.U16 desc[UR36][R4.64+0x1e0], R144 ;  /* 0x0001e09004004986 */ /* 0x000fe2000c101524 */
[----:B------:R-:W-:Y:S01]  /*19990*/  ISETP.GT.AND P4, PT, R0, 0xf1, P0 ;  /* 0x000000f10000780c */ /* 0x000fe20000784270 */
[-C--:B------:R-:W-:Y:S01]  /*199a0*/  FMUL R146, R146, R2.reuse ;  /* 0x0000000292927220 */ /* 0x080fe20000400000 */
[C---:B------:R-:W-:Y:S01]  /*199b0*/  ISETP.GT.AND P1, PT, R0.reuse, 0xf9, P1 ;  /* 0x000000f90000780c */ /* 0x040fe20000f24270 */
[-C--:B------:R-:W-:Y:S01]  /*199c0*/  FMUL R147, R147, R2.reuse ;  /* 0x0000000293937220 */ /* 0x080fe20000400000 */
[----:B------:R-:W-:Y:S01]  /*199d0*/  ISETP.GT.AND P6, PT, R0, 0xf8, P0 ;  /* 0x000000f80000780c */ /* 0x000fe200007c4270 */
[-C--:B------:R-:W-:Y:S01]  /*199e0*/  FMUL R148, R148, R2.reuse ;  /* 0x0000000294947220 */ /* 0x080fe20000400000 */
[----:B------:R-:W-:Y:S01]  /*199f0*/  FMUL R149, R149, R2 ;  /* 0x0000000295957220 */ /* 0x000fe20000400000 */
[----:B------:R-:W-:Y:S02]  /*19a00*/  F2FP.BF16.F32.PACK_AB R145, RZ, R145 ;  /* 0x00000091ff91723e */ /* 0x000fe400000010ff */
[----:B------:R-:W-:-:S02]  /*19a10*/  F2FP.BF16.F32.PACK_AB R146, RZ, R146 ;  /* 0x00000092ff92723e */ /* 0x000fc400000010ff */
[----:B------:R-:W-:Y:S02]  /*19a20*/  ISETP.GT.AND P0, PT, R0, 0xf9, P0 ;  /* 0x000000f90000780c */ /* 0x000fe40000704270 */
[----:B------:R-:W-:Y:S01]  /*19a30*/  F2FP.BF16.F32.PACK_AB R147, RZ, R147 ;  /* 0x00000093ff93723e */ /* 0x000fe200000010ff */
[----:B------:R-:W-:Y:S01]  /*19a40*/  FMUL R150, R150, R2 ;  /* 0x0000000296967220 */ /* 0x000fe20000400000 */
[----:B------:R-:W-:Y:S02]  /*19a50*/  F2FP.BF16.F32.PACK_AB R148, RZ, R148 ;  /* 0x00000094ff94723e */ /* 0x000fe400000010ff */
[----:B------:R-:W-:Y:S01]  /*19a60*/  F2FP.BF16.F32.PACK_AB R149, RZ, R149 ;  /* 0x00000095ff95723e */ /* 0x000fe200000010ff */
[----:B------:R-:W-:Y:S01]  /*19a70*/  FMUL R151, R151, R2 ;  /* 0x0000000297977220 */ /* 0x000fe20000400000 */
[----:B------:R-:W-:Y:S01]  /*19a80*/  @P2 STG.E.U16 desc[UR36][R4.64+0x1e2], R145 ;  /* 0x0001e29104002986 */ /* 0x000fe2000c101524 */
[----:B------:R-:W-:-:S03]  /*19a90*/  F2FP.BF16.F32.PACK_AB R150, RZ, R150 ;  /* 0x00000096ff96723e */ /* 0x000fc600000010ff */
[----:B------:R-:W-:Y:S01]  /*19aa0*/  @P5 STG.E.U16 desc[UR36][R6.64+0x1e0], R146 ;  /* 0x0001e09206005986 */ /* 0x000fe2000c101524 */
[----:B------:R-:W-:-:S03]  /*19ab0*/  F2FP.BF16.F32.PACK_AB R151, RZ, R151 ;  /* 0x00000097ff97723e */ /* 0x000fc600000010ff */
[----:B------:R-:W-:Y:S04]  /*19ac0*/  @P4 STG.E.U16 desc[UR36][R6.64+0x1e2], R147 ;  /* 0x0001e29306004986 */ /* 0x000fe8000c101524 */
[----:B------:R-:W-:Y:S04]  /*19ad0*/  @P3 STG.E.U16 desc[UR36][R4.64+0x1f0], R148 ;  /* 0x0001f09404003986 */ /* 0x000fe8000c101524 */
[----:B------:R0:W-:Y:S02]  /*19ae0*/  @P1 STG.E.U16 desc[UR36][R4.64+0x1f2], R149 ;  /* 0x0001f29504001986 */ /* 0x0001e4000c101524 */
[----:B0-----:R-:W-:Y:S01]  /*19af0*/  @P6 MOV R4, R6 ;  /* 0x0000000600046202 */ /* 0x001fe20000000f00 */
[----:B------:R-:W-:-:S05]  /*19b00*/  @P6 IMAD.MOV.U32 R5, RZ, RZ, R7 ;  /* 0x000000ffff056224 */ /* 0x000fca00078e0007 */
[----:B------:R0:W-:Y:S04]  /*19b10*/  @P6 STG.E.U16 desc[UR36][R4.64+0x1f0], R150 ;  /* 0x0001f09604006986 */ /* 0x0001e8000c101524 */
[----:B------:R0:W-:Y:S02]  /*19b20*/  @P0 STG.E.U16 desc[UR36][R6.64+0x1f2], R151 ;  /* 0x0001f29706000986 */ /* 0x0001e4000c101524 */
.L_x_542:
[----:B------:R-:W-:Y:S05]  /*19b30*/  BSYNC B0 ;  /* 0x0000000000007941 */ /* 0x000fea0003800000 */
.L_x_34:
[----:B0-----:R-:W2:Y:S04]  /*19b40*/  LDL.LU R5, [R1+0x200] ;  /* 0x0002000001057983 */ /* 0x001ea80000300800 */
[----:B------:R-:W2:Y:S01]  /*19b50*/  LDL.LU R4, [R1+0x204] ;  /* 0x0002040001047983 */ /* 0x000ea20000300800 */
[----:B------:R-:W-:Y:S01]  /*19b60*/  ULDC UR4, c[0x0][0xc] ;  /* 0x0000030000047ab9 */ /* 0x000fe20000000800 */
[----:B------:R-:W-:Y:S01]  /*19b70*/  ULDC UR5, c[0x0][0x10] ;  /* 0x0000040000057ab9 */ /* 0x000fe20000000800 */
[----:B-----5:R-:W2:Y:S01]  /*19b80*/  LDC R3, c[0x0][0x14] ;  /* 0x00000500ff037b82 */ /* 0x020ea20000000800 */
[----:B------:R-:W-:Y:S01]  /*19b90*/  UIMAD.WIDE.U32 UR4, UR4, UR5, URZ ;  /* 0x00000005040472a5 */ /* 0x000fe2000f8e003f */
[----:B----4-:R-:W-:Y:S01]  /*19ba0*/  PRMT R0, RZ, 0x7610, R0 ;  /* 0x00007610ff007816 */ /* 0x010fe20000000000 */
[----:B------:R-:W-:Y:S01]  /*19bb0*/  UMOV UR42, 0xffffffff ;  /* 0xffffffff002a7882 */ /* 0x000fe20000000000 */
[----:B------:R-:W-:-:S03]  /*19bc0*/  UMOV UR43, 0xffffffff ;  /* 0xffffffff002b7882 */ /* 0x000fc60000000000 */
[----:B--2---:R-:W-:-:S04]  /*19bd0*/  IMAD.WIDE.U32 R4, R3, UR4, R4 ;  /* 0x0000000403047c25 */ /* 0x004fc8000f8e0004 */
[----:B------:R-:W-:Y:S01]  /*19be0*/  IMAD R3, R3, UR5, RZ ;  /* 0x0000000503037c24 */ /* 0x000fe2000f8e02ff */
[----:B------:R-:W-:Y:S01]  /*19bf0*/  ULDC.64 UR4, c[0x0][0x650] ;  /* 0x0001940000047ab9 */ /* 0x000fe20000000a00 */
[----:B------:R-:W-:Y:S01]  /*19c00*/  IMAD.MOV.U32 R7, RZ, RZ, R4 ;  /* 0x000000ffff077224 */ /* 0x000fe200078e0004 */
[----:B------:R-:W-:Y:S01]  /*19c10*/  ISETP.GE.U32.AND P0, PT, R4, UR4, PT ;  /* 0x0000000404007c0c */ /* 0x000fe2000bf06070 */
[----:B------:R-:W-:-:S05]  /*19c20*/  IMAD.IADD R6, R5, 0x1, R3 ;  /* 0x0000000105067824 */ /* 0x000fca00078e0203 */
[----:B------:R0:W-:Y:S01]  /*19c30*/  STL [R1+0x200], R6 ;  /* 0x0002000601007387 */ /* 0x0001e20000100800 */
[----:B------:R-:W-:-:S03]  /*19c40*/  ISETP.GE.U32.AND.EX P0, PT, R6, UR5, PT, P0 ;  /* 0x0000000506007c0c */ /* 0x000fc6000bf06100 */
[----:B------:R0:W-:Y:S10]  /*19c50*/  STL [R1+0x204], R7 ;  /* 0x0002040701007387 */ /* 0x0001f40000100800 */
[----:B0-----:R-:W-:Y:S05]  /*19c60*/  @P0 BRA `(.L_x_543) ;  /* 0x0000000400880947 */ /* 0x001fea0003800000 */
[----:B------:R-:W0:Y:S01]  /*19c70*/  S2UR UR6, SR_CTAID.X ;  /* 0x00000000000679c3 */ /* 0x000e220000002500 */
[----:B------:R-:W-:Y:S01]  /*19c80*/  ULDC.64 UR12, c[0x0][0x628] ;  /* 0x00018a00000c7ab9 */ /* 0x000fe20000000a00 */
[----:B------:R-:W-:Y:S01]  /*19c90*/  ULDC UR4, c[0x0][0x150] ;  /* 0x0000540000047ab9 */ /* 0x000fe20000000800 */
[----:B------:R-:W-:Y:S01]  /*19ca0*/  ISETP.NE.U32.AND P0, PT, RZ, UR12, PT ;  /* 0x0000000cff007c0c */ /* 0x000fe2000bf05070 */
[----:B------:R-:W-:Y:S01]  /*19cb0*/  ULDC UR15, c[0x0][0x630] ;  /* 0x00018c00000f7ab9 */ /* 0x000fe20000000800 */
[C---:B------:R-:W-:Y:S01]  /*19cc0*/  R2UR UR16, R7.reuse ;  /* 0x00000000071072ca */ /* 0x040fe200000e0000 */
[----:B------:R-:W-:Y:S01]  /*19cd0*/  ULDC UR19, c[0x0][0x154] ;  /* 0x0000550000137ab9 */ /* 0x000fe20000000800 */
[----:B------:R-:W-:Y:S01]  /*19ce0*/  ISETP.NE.AND.EX P0, PT, RZ, UR13, PT, P0 ;  /* 0x0000000dff007c0c */ /* 0x000fe2000bf05300 */
[----:B------:R-:W2:Y:S01]  /*19cf0*/  S2UR UR18, SR_CTAID.Y ;  /* 0x00000000001279c3 */ /* 0x000ea20000002600 */
[----:B------:R-:W-:Y:S02]  /*19d00*/  R2UR UR17, R6 ;  /* 0x00000000061172ca */ /* 0x000fe400000e0000 */
[----:B------:R-:W-:-:S02]  /*19d10*/  R2UR UR10, R7 ;  /* 0x00000000070a72ca */ /* 0x000fc400000e0000 */
[----:B------:R-:W-:Y:S02]  /*19d20*/  R2UR UR11, R6 ;  /* 0x00000000060b72ca */ /* 0x000fe400000e0000 */
[----:B0-----:R-:W-:-:S05]  /*19d30*/  I2FP.F32.U32 R0, UR6 ;  /* 0x0000000600007c45 */ /* 0x001fca0008201000 */
[----:B------:R-:W-:-:S04]  /*19d40*/  FMUL R0, R0, UR4 ;  /* 0x0000000400007c20 */ /* 0x000fc80008400000 */
[----:B------:R0:W4:Y:S01]  /*19d50*/  F2I.U32.TRUNC.NTZ R3, R0 ;  /* 0x0000000000037305 */ /* 0x000122000020f000 */
[----:B--2---:R-:W-:Y:S05]  /*19d60*/  @!P0 BRA `(.L_x_544) ;  /* 0x0000000000308947 */ /* 0x004fea0003800000 */
        /* <DEDUP_REMOVED lines=12> */
.L_x_544:
[----:B------:R-:W-:Y:S01]  /*19e30*/  USHF.R.U64 UR43, UR10, UR15, UR11 ;  /* 0x0000000f0a2b7299 */ /* 0x000fe2000800120b */
[----:B0-----:R-:W-:Y:S01]  /*19e40*/  I2FP.F32.U32 R0, UR18 ;  /* 0x0000001200007c45 */ /* 0x001fe20008201000 */
[----:B------:R-:W-:Y:S02]  /*19e50*/  USHF.R.U32.HI UR4, URZ, UR15, UR11 ;  /* 0x0000000f3f047299 */ /* 0x000fe4000801160b */
[----:B------:R-:W-:Y:S02]  /*19e60*/  UIADD3 UR10, UP0, URZ, -UR43, URZ ;  /* 0x8000002b3f0a7290 */ /* 0x000fe4000ff1e03f */
[----:B------:R-:W-:Y:S01]  /*19e70*/  FMUL R0, R0, UR19 ;  /* 0x0000001300007c20 */ /* 0x000fe20008400000 */
[----:B------:R-:W-:Y:S01]  /*19e80*/  ULDC.64 UR12, c[0x0][0x620] ;  /* 0x00018800000c7ab9 */ /* 0x000fe20000000a00 */
[----:B------:R-:W-:Y:S01]  /*19e90*/  UIADD3.X UR4, URZ, ~UR4, URZ, UP0, !UPT ;  /* 0x800000043f047290 */ /* 0x000fe200087fe43f */
[----:B------:R-:W-:Y:S01]  /*19ea0*/  UMOV UR8, UR16 ;  /* 0x0000001000087c82 */ /* 0x000fe20008000000 */
[----:B------:R-:W-:-:S02]  /*19eb0*/  UMOV UR9, UR17 ;  /* 0x0000001100097c82 */ /* 0x000fc40008000000 */
[----:B------:R-:W-:Y:S01]  /*19ec0*/  UIMAD UR4, UR4, UR12, URZ ;  /* 0x0000000c040472a4 */ /* 0x000fe2000f8e023f */
[----:B------:R-:W0:Y:S01]  /*19ed0*/  F2I.U32.TRUNC.NTZ R0, R0 ;  /* 0x0000000000007305 */ /* 0x000e22000020f000 */
[----:B------:R-:W-:Y:S01]  /*19ee0*/  UIMAD.WIDE.U32 UR8, UR10, UR12, UR8 ;  /* 0x0000000c0a0872a5 */ /* 0x000fe2000f8e0008 */
[----:B----4-:R-:W-:Y:S01]  /*19ef0*/  R2UR UR12, R3 ;  /* 0x00000000030c72ca */ /* 0x010fe200000e0000 */
[----:B------:R-:W-:Y:S01]  /*19f00*/  UIMAD UR10, UR10, UR13, UR4 ;  /* 0x0000000d0a0a72a4 */ /* 0x000fe2000f8e0204 */
[----:B------:R-:W-:Y:S01]  /*19f10*/  ULDC UR11, c[0x0][0x618] ;  /* 0x00018600000b7ab9 */ /* 0x000fe20000000800 */
[----:B------:R-:W-:Y:S02]  /*19f20*/  ULDC UR21, c[0x0][0x658] ;  /* 0x0001960000157ab9 */ /* 0x000fe40000000800 */
[----:B------:R-:W-:Y:S01]  /*19f30*/  UIADD3 UR9, UR9, UR10, URZ ;  /* 0x0000000a09097290 */ /* 0x000fe2000fffe03f */
[----:B------:R-:W-:Y:S01]  /*19f40*/  UMOV UR15, 0xffffffff ;  /* 0xffffffff000f7882 */ /* 0x000fe20000000000 */
[----:B------:R-:W-:Y:S01]  /*19f50*/  ULDC.64 UR4, c[0x0][0x640] ;  /* 0x0001900000047ab9 */ /* 0x000fe20000000a00 */
[----:B------:R-:W-:Y:S01]  /*19f60*/  USHF.L.U32 UR15, UR15, UR21, URZ ;  /* 0x000000150f0f7299 */ /* 0x000fe2000800063f */
[----:B------:R-:W-:Y:S01]  /*19f70*/  ISETP.NE.U32.AND P0, PT, RZ, UR4, PT ;  /* 0x00000004ff007c0c */ /* 0x000fe2000bf05070 */
[----:B------:R-:W-:-:S02]  /*19f80*/  USHF.R.U64 UR16, UR8, UR11, UR9 ;  /* 0x0000000b08107299 */ /* 0x000fc40008001209 */
[----:B------:R-:W-:Y:S01]  /*19f90*/  USHF.R.U32.HI UR8, URZ, UR11, UR9 ;  /* 0x0000000b3f087299 */ /* 0x000fe20008011609 */
[----:B0-----:R-:W-:Y:S01]  /*19fa0*/  R2UR UR14, R0 ;  /* 0x00000000000e72ca */ /* 0x001fe200000e0000 */
[----:B------:R-:W-:Y:S01]  /*19fb0*/  ULDC UR17, c[0x0][0x608] ;  /* 0x0001820000117ab9 */ /* 0x000fe20000000800 */
[----:B------:R-:W-:Y:S01]  /*19fc0*/  ULOP3.LUT UR41, URZ, UR15, URZ, 0x33, !UPT ;  /* 0x0000000f3f297292 */ /* 0x000fe2000f8e333f */
[----:B------:R-:W-:Y:S01]  /*19fd0*/  ISETP.NE.AND.EX P0, PT, RZ, UR5, PT, P0 ;  /* 0x00000005ff007c0c */ /* 0x000fe2000bf05300 */
[----:B------:R-:W-:Y:S02]  /*19fe0*/  USHF.R.U64 UR15, UR16, UR17, UR8 ;  /* 0x00000011100f7299 */ /* 0x000fe40008001208 */
[----:B------:R-:W-:Y:S02]  /*19ff0*/  USHF.R.U32.HI UR8, URZ, UR17, UR8 ;  /* 0x000000113f087299 */ /* 0x000fe40008011608 */
[----:B------:R-:W-:Y:S02]  /*1a000*/  UIADD3 UR12, -UR12, URZ, URZ ;  /* 0x0000003f0c0c7290 */ /* 0x000fe4000fffe13f */
[----:B------:R-:W-:Y:S01]  /*1a010*/  USHF.R.U64 UR17, UR15, UR21, UR8 ;  /* 0x000000150f117299 */ /* 0x000fe20008001208 */
[----:B------:R-:W-:Y:S01]  /*1a020*/  UMOV UR19, 0x1 ;  /* 0x0000000100137882 */ /* 0x000fe20000000000 */
[----:B------:R-:W-:Y:S01]  /*1a030*/  ULDC UR13, c[0x0][0x144] ;  /* 0x00005100000d7ab9 */ /* 0x000fe20000000800 */
[----:B------:R-:W-:Y:S01]  /*1a040*/  ULDC UR7, c[0x0][0x600] ;  /* 0x0001800000077ab9 */ /* 0x000fe20000000800 */
[----:B------:R-:W-:-:S02]  /*1a050*/  USHF.L.U32 UR24, UR19, UR21, URZ ;  /* 0x0000001513187299 */ /* 0x000fc4000800063f */
[----:B------:R-:W-:Y:S02]  /*1a060*/  USHF.R.U32.HI UR8, URZ, UR21, UR8 ;  /* 0x000000153f087299 */ /* 0x000fe40008011608 */
[----:B------:R-:W-:Y:S02]  /*1a070*/  UIMAD UR21, UR13, UR12, UR6 ;  /* 0x0000000c0d1572a4 */ /* 0x000fe4000f8e0206 */
[----:B------:R-:W-:Y:S02]  /*1a080*/  UIADD3 UR20, UR7, -0x1, URZ ;  /* 0xffffffff07147890 */ /* 0x000fe4000fffe03f */
[----:B------:R-:W-:Y:S01]  /*1a090*/  UIADD3 UR19, -UR14, URZ, URZ ;  /* 0x0000003f0e137290 */ /* 0x000fe2000fffe13f */
[----:B------:R-:W-:Y:S01]  /*1a0a0*/  ULDC UR25, c[0x0][0x148] ;  /* 0x0000520000197ab9 */ /* 0x000fe20000000800 */
[----:B------:R-:W-:Y:S01]  /*1a0b0*/  ULDC UR22, c[0x0][0x648] ;  /* 0x0001920000167ab9 */ /* 0x000fe20000000800 */
[----:B------:R-:W-:Y:S01]  /*1a0c0*/  ULDC UR23, c[0x0][0x638] ;  /* 0x00018e0000177ab9 */ /* 0x000fe20000000800 */
        /* <DEDUP_REMOVED lines=14> */
.L_x_545:
[----:B------:R-:W-:Y:S01]  /*1a1b0*/  UISETP.NE.AND UP0, UPT, UR45, URZ, UPT ;  /* 0x0000003f2d00728c */ /* 0x000fe2000bf05270 */
[----:B------:R-:W-:Y:S01]  /*1a1c0*/  MOV R0, 0x1 ;  /* 0x0000000100007802 */ /* 0x000fe20000000f00 */
[----:B------:R-:W-:Y:S02]  /*1a1d0*/  USHF.R.U64 UR4, UR6, UR22, UR8 ;  /* 0x0000001606047299 */ /* 0x000fe40008001208 */
[----:B------:R-:W-:Y:S02]  /*1a1e0*/  ULOP3.LUT UR41, UR15, UR41, URZ, 0xc0, !UPT ;  /* 0x000000290f297292 */ /* 0x000fe4000f8ec03f */
[----:B------:R-:W-:Y:S02]  /*1a1f0*/  UIADD3 UR5, -UR4, URZ, URZ ;  /* 0x0000003f04057290 */ /* 0x000fe4000fffe13f */
[----:B------:R-:W-:Y:S02]  /*1a200*/  UIMAD UR41, UR24, UR4, UR41 ;  /* 0x00000004182972a4 */ /* 0x000fe4000f8e0229 */
[----:B------:R-:W-:-:S02]  /*1a210*/  ULOP3.LUT UR16, UR16, UR20, URZ, 0xc0, !UPT ;  /* 0x0000001410107292 */ /* 0x000fc4000f8ec03f */
[----:B------:R-:W-:Y:S02]  /*1a220*/  @UP0 UIMAD UR21, UR25, UR19, UR18 ;  /* 0x00000013191502a4 */ /* 0x000fe4000f8e0212 */
[----:B------:R-:W-:-:S03]  /*1a230*/  UIMAD UR4, UR5, UR23, UR17 ;  /* 0x00000017050472a4 */ /* 0x000fc6000f8e0211 */
[----:B------:R-:W-:Y:S01]  /*1a240*/  ULDC UR5, c[0x0][0x610] ;  /* 0x0001840000057ab9 */ /* 0x000fe20000000800 */
[----:B------:R-:W-:Y:S02]  /*1a250*/  UIMAD UR4, UR4, UR7, UR16 ;  /* 0x00000007040472a4 */ /* 0x000fe4000f8e0210 */
[----:B------:R-:W-:-:S04]  /*1a260*/  UIMAD UR41, UR41, UR5, UR21 ;  /* 0x00000005292972a4 */ /* 0x000fc8000f8e0215 */
[----:B------:R-:W-:Y:S02]  /*1a270*/  USEL UR42, UR4, UR41, !UP0 ;  /* 0x00000029042a7287 */ /* 0x000fe4000c000000 */
[----:B------:R-:W-:-:S12]  /*1a280*/  USEL UR41, UR41, UR4, !UP0 ;  /* 0x0000000429297287 */ /* 0x000fd8000c000000 */
.L_x_543:
[----:B------:R-:W-:-:S13]  /*1a290*/  LOP3.LUT P0, RZ, R0, 0xff, RZ, 0xc0, !PT ;  /* 0x000000ff00ff7812 */ /* 0x000fda000780c0ff */
[----:B------:R-:W-:Y:S05]  /*1a2a0*/  @P0 BRA `(.L_x_546) ;  /* 0xfffffe7000380947 */ /* 0x000fea000383ffff */
[----:B------:R-:W-:Y:S05]  /*1a2b0*/  EXIT ;  /* 0x000000000000794d */ /* 0x000fea0003800000 */
.L_x_7:
[----:B------:R-:W2:Y:S01]  /*1a2c0*/  LDL R5, [R1+0x204] ;  /* 0x0002040001057983 */ /* 0x000ea20000100800 */
[----:B------:R-:W-:-:S03]  /*1a2d0*/  ULDC.64 UR4, c[0x0][0x650] ;  /* 0x0001940000047ab9 */ /* 0x000fc60000000a00 */
[----:B------:R-:W3:Y:S01]  /*1a2e0*/  LDL R2, [R1+0x200] ;  /* 0x0002000001027983 */ /* 0x000ee20000100800 */
[----:B------:R-:W-:Y:S01]  /*1a2f0*/  PRMT R0, RZ, 0x7610, R0 ;  /* 0x00007610ff007816 */ /* 0x000fe20000000000 */
[----:B------:R-:W-:Y:S02]  /*1a300*/  IMAD.MOV.U32 R4, RZ, RZ, -0x1 ;  /* 0xffffffffff047424 */ /* 0x000fe400078e00ff */
[----:B------:R-:W-:Y:S02]  /*1a310*/  IMAD.MOV.U32 R3, RZ, RZ, -0x1 ;  /* 0xffffffffff037424 */ /* 0x000fe400078e00ff */
[----:B------:R-:W-:Y:S01]  /*1a320*/  IMAD.MOV.U32 R10, RZ, RZ, -0x1 ;  /* 0xffffffffff0a7424 */ /* 0x000fe200078e00ff */
[----:B--2---:R-:W-:-:S04]  /*1a330*/  ISETP.GE.U32.AND P0, PT, R5, UR4, PT ;  /* 0x0000000405007c0c */ /* 0x004fc8000bf06070 */
[----:B---3--:R-:W-:-:S13]  /*1a340*/  ISETP.GE.U32.AND.EX P0, PT, R2, UR5, PT, P0 ;  /* 0x0000000502007c0c */ /* 0x008fda000bf06100 */
        /* <DEDUP_REMOVED lines=21> */
.L_x_548:
[----:B------:R-:W-:Y:S01]  /*1a4a0*/  USHF.R.U64 UR4, UR14, UR19, UR15 ;  /* 0x000000130e047299 */ /* 0x000fe2000800120f */
[----:B------:R-:W-:Y:S01]  /*1a4b0*/  R2UR UR7, R2 ;  /* 0x00000000020772ca */ /* 0x000fe200000e0000 */
[----:B------:R-:W-:Y:S02]  /*1a4c0*/  USHF.R.U32.HI UR5, URZ, UR19, UR15 ;  /* 0x000000133f057299 */ /* 0x000fe4000801160f */
[----:B------:R-:W-:Y:S01]  /*1a4d0*/  UIADD3 UR13, UP0, URZ, -UR4, URZ ;  /* 0x800000043f0d7290 */ /* 0x000fe2000ff1e03f */
[----:B------:R-:W-:Y:S01]  /*1a4e0*/  ULDC.64 UR14, c[0x0][0x620] ;  /* 0x00018800000e7ab9 */ /* 0x000fe20000000a00 */
[----:B------:R-:W-:Y:S02]  /*1a4f0*/  UMOV UR6, UR20 ;  /* 0x0000001400067c82 */ /* 0x000fe40008000000 */
[----:B------:R-:W-:Y:S02]  /*1a500*/  UIADD3.X UR5, URZ, ~UR5, URZ, UP0, !UPT ;  /* 0x800000053f057290 */ /* 0x000fe400087fe43f */
[----:B------:R-:W-:-:S02]  /*1a510*/  UISETP.NE.AND UP1, UPT, UR45, URZ, UPT ;  /* 0x0000003f2d00728c */ /* 0x000fc4000bf25270 */
[----:B------:R-:W-:Y:S02]  /*1a520*/  UIMAD UR5, UR5, UR14, URZ ;  /* 0x0000000e050572a4 */ /* 0x000fe4000f8e023f */
[----:B------:R-:W-:Y:S02]  /*1a530*/  UIMAD.WIDE.U32 UR6, UR13, UR14, UR6 ;  /* 0x0000000e0d0672a5 */ /* 0x000fe4000f8e0006 */
[----:B------:R-:W-:Y:S01]  /*1a540*/  UIMAD UR5, UR13, UR15, UR5 ;  /* 0x0000000f0d0572a4 */ /* 0x000fe2000f8e0205 */
[----:B------:R-:W-:Y:S02]  /*1a550*/  ULDC UR14, c[0x0][0x608] ;  /* 0x00018200000e7ab9 */ /* 0x000fe40000000800 */
[----:B------:R-:W-:Y:S01]  /*1a560*/  ULDC UR13, c[0x0][0x618] ;  /* 0x00018600000d7ab9 */ /* 0x000fe20000000800 */
[----:B------:R-:W-:Y:S01]  /*1a570*/  UIADD3 UR5, UR7, UR5, URZ ;  /* 0x0000000507057290 */ /* 0x000fe2000fffe03f */
[----:B------:R-:W-:Y:S01]  /*1a580*/  ULDC UR22, c[0x0][0x658] ;  /* 0x0001960000167ab9 */ /* 0x000fe20000000800 */
[----:B------:R-:W-:-:S02]  /*1a590*/  @UP1 UIMAD UR8, UR11, UR12, UR10 ;  /* 0x0000000c0b0812a4 */ /* 0x000fc4000f8e020a */
[----:B------:R-:W-:Y:S02]  /*1a5a0*/  USHF.R.U64 UR17, UR6, UR13, UR5 ;  /* 0x0000000d06117299 */ /* 0x000fe40008001205 */
[----:B------:R-:W-:Y:S01]  /*1a5b0*/  USHF.R.U32.HI UR5, URZ, UR13, UR5 ;  /* 0x0000000d3f057299 */ /* 0x000fe20008011605 */
[----:B------:R-:W-:Y:S01]  /*1a5c0*/  ULDC.64 UR6, c[0x0][0x640] ;  /* 0x0001900000067ab9 */ /* 0x000fe20000000a00 */
[----:B------:R-:W-:Y:S01]  /*1a5d0*/  UMOV UR10, 0xffffffff ;  /* 0xffffffff000a7882 */ /* 0x000fe20000000000 */
[----:B------:R-:W-:Y:S01]  /*1a5e0*/  ISETP.NE.U32.AND P0, PT, RZ, UR6, PT ;  /* 0x00000006ff007c0c */ /* 0x000fe2000bf05070 */
[----:B------:R-:W-:Y:S02]  /*1a5f0*/  USHF.R.U64 UR18, UR17, UR14, UR5 ;  /* 0x0000000e11127299 */ /* 0x000fe40008001205 */
[----:B------:R-:W-:Y:S01]  /*1a600*/  USHF.R.U32.HI UR5, URZ, UR14, UR5 ;  /* 0x0000000e3f057299 */ /* 0x000fe20008011605 */
[----:B------:R-:W-:Y:S01]  /*1a610*/  ISETP.NE.AND.EX P0, PT, RZ, UR7, PT, P0 ;  /* 0x00000007ff007c0c */ /* 0x000fe2000bf05300 */
[----:B------:R-:W-:-:S02]  /*1a620*/  USHF.L.U32 UR11, UR10, UR22, URZ ;  /* 0x000000160a0b7299 */ /* 0x000fc4000800063f */
[----:B------:R-:W-:Y:S01]  /*1a630*/  USHF.R.U64 UR19, UR18, UR22, UR5 ;  /* 0x0000001612137299 */ /* 0x000fe20008001205 */
[----:B------:R-:W-:Y:S01]  /*1a640*/  ULDC UR20, c[0x0][0x600] ;  /* 0x0001800000147ab9 */ /* 0x000fe20000000800 */
[----:B------:R-:W-:Y:S02]  /*1a650*/  USHF.R.U32.HI UR10, URZ, UR22, UR5 ;  /* 0x000000163f0a7299 */ /* 0x000fe40008011605 */
[----:B------:R-:W-:Y:S02]  /*1a660*/  UIADD3 UR21, UR20, -0x1, URZ ;  /* 0xffffffff14157890 */ /* 0x000fe4000fffe03f */
[----:B------:R-:W-:Y:S01]  /*1a670*/  ULOP3.LUT UR26, URZ, UR11, URZ, 0x33, !UPT ;  /* 0x0000000b3f1a7292 */ /* 0x000fe2000f8e333f */
        /* <DEDUP_REMOVED lines=17> */
.L_x_549:
[----:B------:R-:W-:Y:S01]  /*1a790*/  USHF.R.U64 UR6, UR5, UR23, UR10 ;  /* 0x0000001705067299 */ /* 0x000fe2000800120a */
[----:B------:R-:W-:Y:S01]  /*1a7a0*/  MOV R0, 0x1 ;  /* 0x0000000100007802 */ /* 0x000fe20000000f00 */
[----:B------:R-:W-:Y:S01]  /*1a7b0*/  USHF.L.U32 UR25, UR25, UR22, URZ ;  /* 0x0000001619197299 */ /* 0x000fe2000800063f */
[----:B------:R-:W-:Y:S01]  /*1a7c0*/  IMAD.U32 R10, RZ, RZ, UR4 ;  /* 0x00000004ff0a7e24 */ /* 0x000fe2000f8e00ff */
[----:B------:R-:W-:Y:S02]  /*1a7d0*/  ULOP3.LUT UR5, UR18, UR26, URZ, 0xc0, !UPT ;  /* 0x0000001a12057292 */ /* 0x000fe4000f8ec03f */
[----:B------:R-:W-:Y:S02]  /*1a7e0*/  UIADD3 UR7, -UR6, URZ, URZ ;  /* 0x0000003f06077290 */ /* 0x000fe4000fffe13f */
[----:B------:R-:W-:Y:S02]  /*1a7f0*/  UIMAD UR6, UR25, UR6, UR5 ;  /* 0x00000006190672a4 */ /* 0x000fe4000f8e0205 */
[----:B------:R-:W-:-:S02]  /*1a800*/  ULOP3.LUT UR17, UR17, UR21, URZ, 0xc0, !UPT ;  /* 0x0000001511117292 */ /* 0x000fc4000f8ec03f */
[----:B------:R-:W-:Y:S02]  /*1a810*/  UIMAD UR5, UR7, UR24, UR19 ;  /* 0x00000018070572a4 */ /* 0x000fe4000f8e0213 */
[----:B------:R-:W-:Y:S01]  /*1a820*/  UISETP.NE.AND UP0, UPT, UR45, URZ, UPT ;  /* 0x0000003f2d00728c */ /* 0x000fe2000bf05270 */
[----:B------:R-:W-:Y:S01]  /*1a830*/  ULDC UR7, c[0x0][0x610] ;  /* 0x0001840000077ab9 */ /* 0x000fe20000000800 */
[----:B------:R-:W-:Y:S02]  /*1a840*/  UIMAD UR5, UR5, UR20, UR17 ;  /* 0x00000014050572a4 */ /* 0x000fe4000f8e0211 */
[----:B------:R-:W-:-:S04]  /*1a850*/  UIMAD UR8, UR6, UR7, UR8 ;  /* 0x00000007060872a4 */ /* 0x000fc8000f8e0208 */
[----:B------:R-:W-:Y:S02]  /*1a860*/  USEL UR6, UR5, UR8, !UP0 ;  /* 0x0000000805067287 */ /* 0x000fe4000c000000 */
[----:B------:R-:W-:-:S04]  /*1a870*/  USEL UR8, UR8, UR5, !UP0 ;  /* 0x0000000508087287 */ /* 0x000fc8000c000000 */
[----:B------:R-:W-:Y:S02]  /*1a880*/  IMAD.U32 R3, RZ, RZ, UR6 ;  /* 0x00000006ff037e24 */ /* 0x000fe4000f8e00ff */
[----:B------:R-:W-:-:S07]  /*1a890*/  IMAD.U32 R4, RZ, RZ, UR8 ;  /* 0x00000008ff047e24 */ /* 0x000fce000f8e00ff */
.L_x_547:
[----:B------:R-:W-:-:S08]  /*1a8a0*/  NOP ;  /* 0x0000000000007918 */ /* 0x000fd00000000000 */
[----:B0-----:R-:W0:-:S00]  /*1a8b0*/  USETMAXREG.DEALLOC.CTAPOOL 0x18 ;  /* 0x00000018000079c8 */ /* 0x001e0000080e0500 */
[----:B------:R-:W-:-:S13]  /*1a8c0*/  ISETP.NE.AND P0, PT, RZ, UR9, PT ;  /* 0x00000009ff007c0c */ /* 0x000fda000bf05270 */
[----:B------:R-:W-:Y:S05]  /*1a8d0*/  @P0 EXIT ;  /* 0x000000000000094d */ /* 0x000fea0003800000 */
[----:B0-----:R-:W-:Y:S01]  /*1a8e0*/  LOP3.LUT P0, RZ, R0, 0xff, RZ, 0xc0, !PT ;  /* 0x000000ff00ff7812 */ /* 0x001fe2000780c0ff */
[----:B------:R-:W-:Y:S01]  /*1a8f0*/  IMAD.MOV.U32 R6, RZ, RZ, RZ ;  /* 0x000000ffff067224 */ /* 0x000fe200078e00ff */
[----:B------:R-:W-:-:S11]  /*1a900*/  MOV R0, 0x1 ;  /* 0x0000000100007802 */ /* 0x000fd60000000f00 */
[----:B------:R-:W-:Y:S05]  /*1a910*/  @!P0 BRA `(.L_x_550) ;  /* 0x0000000c00748947 */ /* 0x000fea0003800000 */
[----:B------:R-:W0:Y:S01]  /*1a920*/  S2R R9, SR_CgaCtaId ;  /* 0x0000000000097919 */ /* 0x000e220000008800 */
[----:B------:R-:W-:Y:S01]  /*1a930*/  ULDC UR4, c[0x0][0x28c] ;  /* 0x0000a30000047ab9 */ /* 0x000fe20000000800 */
[----:B------:R-:W-:Y:S01]  /*1a940*/  ULDC UR8, c[0x0][0x658] ;  /* 0x0001960000087ab9 */ /* 0x000fe20000000800 */
[----:B------:R-:W-:Y:S01]  /*1a950*/  UIADD3 UR9, UR4, 0x3f, URZ ;  /* 0x0000003f04097890 */ /* 0x000fe2000fffe03f */
[----:B------:R-:W-:Y:S01]  /*1a960*/  BSSY B0, `(.L_x_550) ;  /* 0x00000d8000007945 */ /* 0x000fe20003800000 */
[----:B------:R-:W-:Y:S01]  /*1a970*/  UMOV UR7, 0xffffffff ;  /* 0xffffffff00077882 */ /* 0x000fe20000000000 */
[----:B------:R-:W-:Y:S01]  /*1a980*/  ULDC UR6, c[0x0][0xc] ;  /* 0x0000030000067ab9 */ /* 0x000fe20000000800 */
[----:B------:R-:W-:Y:S01]  /*1a990*/  USHF.R.S32.HI UR10, URZ, 0x1f, UR9 ;  /* 0x0000001f3f0a7899 */ /* 0x000fe20008011409 */
[----:B------:R-:W-:Y:S01]  /*1a9a0*/  IMAD.MOV.U32 R8, RZ, RZ, 0x1 ;  /* 0x00000001ff087424 */ /* 0x000fe200078e00ff */
[----:B------:R-:W-:Y:S01]  /*1a9b0*/  USHF.L.U32 UR11, UR7, UR8, URZ ;  /* 0x00000008070b7299 */ /* 0x000fe2000800063f */
[----:B------:R-:W-:Y:S01]  /*1a9c0*/  IMAD.MOV.U32 R0, RZ, RZ, 0x1 ;  /* 0x00000001ff007424 */ /* 0x000fe200078e00ff */
[----:B------:R-:W-:Y:S01]  /*1a9d0*/  ULDC UR5, c[0x0][0x600] ;  /* 0x0001800000057ab9 */ /* 0x000fe20000000800 */
[----:B------:R-:W-:Y:S01]  /*1a9e0*/  ULDC UR7, c[0x0][0x10] ;  /* 0x0000040000077ab9 */ /* 0x000fe20000000800 */
[----:B------:R-:W-:Y:S01]  /*1a9f0*/  UMOV UR12, 0x1 ;  /* 0x00000001000c7882 */ /* 0x000fe20000000000 */
[----:B------:R-:W-:Y:S01]  /*1aa00*/  UIADD3 UR4, UR5, -0x1, URZ ;  /* 0xffffffff05047890 */ /* 0x000fe2000fffe03f */
[----:B------:R-:W-:Y:S01]  /*1aa10*/  IMAD.MOV.U32 R6, RZ, RZ, RZ ;  /* 0x000000ffff067224 */ /* 0x000fe200078e00ff */
[----:B------:R-:W-:-:S02]  /*1aa20*/  UIMAD.WIDE.U32 UR6, UR6, UR7, URZ ;  /* 0x00000007060672a5 */ /* 0x000fc4000f8e003f */
[----:B------:R-:W-:Y:S02]  /*1aa30*/  ULEA.HI UR10, UR10, UR9, URZ, 0x6 ;  /* 0x000000090a0a7291 */ /* 0x000fe4000f8f303f */
[----:B------:R-:W-:Y:S02]  /*1aa40*/  USHF.L.U32 UR5, UR12, UR8, URZ ;  /* 0x000000080c057299 */ /* 0x000fe4000800063f */
[----:B------:R-:W-:Y:S01]  /*1aa50*/  USHF.R.S32.HI UR18, URZ, 0x6, UR10 ;  /* 0x000000063f127899 */ /* 0x000fe2000801140a */
[----:B------:R-:W-:Y:S01]  /*1aa60*/  ULDC UR8, c[0x0][0x14] ;  /* 0x0000050000087ab9 */ /* 0x000fe20000000800 */
[----:B------:R-:W-:Y:S02]  /*1aa70*/  ULOP3.LUT UR21, UR40, 0x2, URZ, 0xfc, !UPT ;  /* 0x0000000228157892 */ /* 0x000fe4000f8efc3f */
[----:B------:R-:W-:Y:S02]  /*1aa80*/  UIMAD.WIDE.U32 UR22, UR6, UR8, URZ ;  /* 0x00000008061672a5 */ /* 0x000fe4000f8e003f */
[----:B------:R-:W-:-:S02]  /*1aa90*/  UIMAD UR13, UR7, UR8, URZ ;  /* 0x00000008070d72a4 */ /* 0x000fc4000f8e023f */
[----:B------:R-:W-:Y:S01]  /*1aaa0*/  ULOP3.LUT UR19, URZ, UR11, URZ, 0x33, !UPT ;  /* 0x0000000b3f137292 */ /* 0x000fe2000f8e333f */
[C---:B0-----:R-:W-:Y:S01]  /*1aab0*/  IMAD.SHL.U32 R16, R9.reuse, 0x80, RZ ;  /* 0x0000008009107824 */ /* 0x041fe200078e00ff */
[----:B------:R-:W-:Y:S01]  /*1aac0*/  SHF.L.U32 R9, R9, 0xd, RZ ;  /* 0x0000000d09097819 */ /* 0x000fe200000006ff */
[----:B------:R-:W-:Y:S02]  /*1aad0*/  UIADD3 UR13, UR23, UR13, URZ ;  /* 0x0000000d170d7290 */ /* 0x000fe4000fffe03f */
[----:B------:R-:W-:Y:S01]  /*1aae0*/  UIADD3 UR26, UR18, 0x1, URZ ;  /* 0x00000001121a7890 */ /* 0x000fe2000fffe03f */
[----:B------:R-:W-:Y:S01]  /*1aaf0*/  LOP3.LUT R16, R16, 0x80, RZ, 0xc0, !PT ;  /* 0x0000008010107812 */ /* 0x000fe200078ec0ff */
[----:B------:R-:W-:Y:S01]  /*1ab00*/  ULDC.64 UR24, c[0x0][0x198] ;  /* 0x0000660000187ab9 */ /* 0x000fe20000000a00 */
[----:B------:R-:W-:-:S09]  /*1ab10*/  LOP3.LUT R9, R9, 0x2000, RZ, 0xc0, !PT ;  /* 0x0000200009097812 */ /* 0x000fd200078ec0ff */
.L_x_561:
[----:B------:R-:W-:-:S03]  /*1ab20*/  UMOV UR6, 0xffffffff ;  /* 0xffffffff00067882 */ /* 0x000fc60000000000 */
[----:B------:R-:W-:Y:S05]  /*1ab30*/  BRA.DIV UR6, `(.L_x_551) ;  /* 0x0000000e06b47947 */ /* 0x000fea000b800000 */
[----:B------:R-:W-:-:S13]  /*1ab40*/  ELECT P6, URZ, PT ;  /* 0x00000000003f782f */ /* 0x000fda00038c0000 */
.L_x_571:
[----:B------:R-:W0:Y:S01]  /*1ab50*/  LDC R2, c[0x0][0x28c] ;  /* 0x0000a300ff027b82 */ /* 0x000e220000000800 */
[----:B------:R-:W-:Y:S01]  /*1ab60*/  BSSY B1, `(.L_x_552) ;  /* 0x000003a000017945 */ /* 0x000fe20003800000 */
[----:B0-----:R-:W-:-:S13]  /*1ab70*/  ISETP.LT.OR P6, PT, R2, 0x1, !P6 ;  /* 0x000000010200780c */ /* 0x001fda00077c1670 */
[----:B------:R-:W-:Y:S05]  /*1ab80*/  @P6 BRA `(.L_x_553) ;  /* 0x0000000000dc6947 */ /* 0x000fea0003800000 */
[----:B------:R-:W-:Y:S01]  /*1ab90*/  IMAD R2, R3, 0x100, R16 ;  /* 0x0000010003027824 */ /* 0x000fe200078e0210 */
[----:B------:R-:W-:Y:S01]  /*1aba0*/  SHF.L.U32 R3, R4, 0x8, RZ ;  /* 0x0000000804037819 */ /* 0x000fe200000006ff */
[----:B------:R-:W-:Y:S01]  /*1abb0*/  IMAD.MOV.U32 R11, RZ, RZ, RZ ;  /* 0x000000ffff0b7224 */ /* 0x000fe200078e00ff */
[----:B------:R-:W-:Y:S01]  /*1abc0*/  MOV R12, R6 ;  /* 0x00000006000c7202 */ /* 0x000fe20000000f00 */
[----:B------:R-:W-:Y:S02]  /*1abd0*/  IMAD.U32 R13, RZ, RZ, UR26 ;  /* 0x0000001aff0d7e24 */ /* 0x000fe4000f8e00ff */
[----:B------:R-:W-:-:S07]  /*1abe0*/  IMAD.MOV.U32 R4, RZ, RZ, R0 ;  /* 0x000000ffff047224 */ /* 0x000fce00078e0000 */
.L_x_556:
[----:B------:R-:W0:Y:S01]  /*1abf0*/  S2R R14, SR_CgaCtaId ;  /* 0x00000000000e7919 */ /* 0x000e220000008800 */
[----:B------:R-:W-:Y:S01]  /*1ac00*/  MOV R5, 0x400 ;  /* 0x0000040000057802 */ /* 0x000fe20000000f00 */
[----:B------:R-:W1:Y:S03]  /*1ac10*/  S2R R7, SR_TID.X ;  /* 0x0000000000077919 */ /* 0x000e660000002100 */
[----:B0-----:R-:W-:Y:S02]  /*1ac20*/  LEA R15, R14, R5, 0x18 ;  /* 0x000000050e0f7211 */ /* 0x001fe400078ec0ff */
[----:B------:R-:W-:Y:S02]  /*1ac30*/  SHF.L.U32 R14, R4, 0x1f, RZ ;  /* 0x0000001f040e7819 */ /* 0x000fe400000006ff */
[----:B-1----:R-:W-:Y:S01]  /*1ac40*/  LOP3.LUT P1, RZ, R7, 0x7f, RZ, 0xc0, !PT ;  /* 0x0000007f07ff7812 */ /* 0x002fe2000782c0ff */
[----:B------:R-:W-:-:S04]  /*1ac50*/  IMAD R5, R12, 0x8, R15 ;  /* 0x000000080c057824 */ /* 0x000fc800078e020f */
[----:B------:R-:W0:Y:S02]  /*1ac60*/  SYNCS.PHASECHK.TRANS64.TRYWAIT P0, [R5+URZ+0x18], R14 ;  /* 0x0000180e050075a7 */ /* 0x000e24000800017f */
[----:B0-----:R-:W-:Y:S06]  /*1ac70*/  @!P0 BRA `(.L_x_554) ;  /* 0x0000000c00848947 */ /* 0x001fec0003800000 */
.L_x_572:
[----:B0-----:R-:W0:Y:S01]  /*1ac80*/  @!P1 LDC R14, c[0x0][0x500] ;  /* 0x00014000ff0e9b82 */ /* 0x001e220000000800 */
[----:B------:R-:W-:-:S04]  /*1ac90*/  UPRMT UR6, UR21, 0x9910, URZ ;  /* 0x0000991015067896 */ /* 0x000fc8000800003f */
[----:B------:R-:W-:-:S06]  /*1aca0*/  UISETP.NE.AND UP0, UPT, UR6, 0x2, UPT ;  /* 0x000000020600788c */ /* 0x000fcc000bf05270 */
[----:B------:R-:W-:Y:S01]  /*1acb0*/  PLOP3.LUT P0, PT, PT, PT, UP0, 0x80, 0x0 ;  /* 0x000000000000781c */ /* 0x000fe20003f0f008 */
[----:B0-----:R0:W-:-:S12]  /*1acc0*/  @!P1 SYNCS.ARRIVE.TRANS64 RZ, [R5+URZ], R14 ;  /* 0x0000000e05ff99a7 */ /* 0x0011d8000800003f */
[----:B------:R-:W-:Y:S05]  /*1acd0*/  @P0 BRA `(.L_x_555) ;  /* 0x0000000000040947 */ /* 0x000fea0003800000 */
[----:B------:R-:W-:Y:S01]  /*1ace0*/  BPT.TRAP 0x1 ;  /* 0x000000040000795c */ /* 0x000fe20000300000 */
.L_x_555:
[C---:B------:R-:W-:Y:S01]  /*1acf0*/  IMAD R7, R12.reuse, 0x8000, R15 ;  /* 0x000080000c077824 */ /* 0x040fe200078e020f */
[----:B------:R-:W-:Y:S01]  /*1ad00*/  R2UR UR9, R5 ;  /* 0x00000000050972ca */ /* 0x000fe200000e0000 */
[----:B------:R-:W-:Y:S01]  /*1ad10*/  VIADD R13, R13, 0xffffffff ;  /* 0xffffffff0d0d7836 */ /* 0x000fe20000000000 */
[----:B------:R-:W-:Y:S01]  /*1ad20*/  UIADD3 UR6, UP0, UR24, 0xf0, URZ ;  /* 0x000000f018067890 */ /* 0x000fe2000ff1e03f */
[----:B------:R-:W-:Y:S01]  /*1ad30*/  R2UR UR11, R3 ;  /* 0x00000000030b72ca */ /* 0x000fe200000e0000 */
[----:B------:R-:W-:Y:S01]  /*1ad40*/  UIADD3 UR28, UP1, UR24, 0x1f0, URZ ;  /* 0x000001f0181c7890 */ /* 0x000fe2000ff3e03f */
[----:B------:R-:W-:Y:S01]  /*1ad50*/  R2UR UR7, R7 ;  /* 0x00000000070772ca */ /* 0x000fe200000e0000 */
[C---:B------:R-:W-:Y:S01]  /*1ad60*/  IMAD R7, R12.reuse, 0x4000, R9 ;  /* 0x000040000c077824 */ /* 0x040fe200078e0209 */
[----:B------:R-:W-:Y:S01]  /*1ad70*/  R2UR UR10, R11 ;  /* 0x000000000b0a72ca */ /* 0x000fe200000e0000 */
[----:B------:R-:W-:Y:S01]  /*1ad80*/  VIADD R12, R12, 0x1 ;  /* 0x000000010c0c7836 */ /* 0x000fe20000000000 */
[----:B------:R-:W-:Y:S01]  /*1ad90*/  R2UR UR12, R10 ;  /* 0x000000000a0c72ca */ /* 0x000fe200000e0000 */
[----:B------:R-:W-:Y:S01]  /*1ada0*/  UIADD3.X UR29, URZ, UR25, URZ, UP1, !UPT ;  /* 0x000000193f1d7290 */ /* 0x000fe20008ffe43f */
[----:B------:R-:W-:Y:S01]  /*1adb0*/  LEA R7, R7, R15, 0x1 ;  /* 0x0000000f07077211 */ /* 0x000fe200078e08ff */
[----:B------:R-:W-:Y:S01]  /*1adc0*/  UMOV UR14, 0x0 ;  /* 0x00000000000e7882 */ /* 0x000fe20000000000 */
[----:B------:R-:W-:Y:S01]  /*1add0*/  R2UR UR20, R2 ;  /* 0x00000000021472ca */ /* 0x000fe200000e0000 */
[----:B------:R-:W-:Y:S01]  /*1ade0*/  UMOV UR15, 0x10000000 ;  /* 0x10000000000f7882 */ /* 0x000fe20000000000 */
[----:B------:R-:W-:Y:S01]  /*1adf0*/  R2UR UR8, R7 ;  /* 0x00000000070872ca */ /* 0x000fe200000e0000 */
[----:B------:R-:W-:Y:S01]  /*1ae00*/  UMOV UR27, 0x30000 ;  /* 0x00030000001b7882 */ /* 0x000fe20000000000 */
[----:B------:R-:W-:Y:S01]  /*1ae10*/  ISETP.GT.AND P1, PT, R13, 0x1, PT ;  /* 0x000000010d00780c */ /* 0x000fe20003f24270 */
[----:B------:R-:W-:Y:S01]  /*1ae20*/  UIADD3 UR16, UR7, 0x100, URZ ;  /* 0x0000010007107890 */ /* 0x000fe2000fffe03f */
[----:B------:R-:W-:Y:S01]  /*1ae30*/  ISETP.NE.AND P0, PT, R12, 0x3, PT ;  /* 0x000000030c00780c */ /* 0x000fe20003f05270 */
[----:B------:R-:W-:Y:S01]  /*1ae40*/  UIADD3.X UR7, URZ, UR25, URZ, UP0, !UPT ;  /* 0x000000193f077290 */ /* 0x000fe200087fe43f */
[----:B------:R-:W-:-:S02]  /*1ae50*/  VIADD R11, R11, 0x40 ;  /* 0x000000400b0b7836 */ /* 0x000fc40000000000 */
[----:B0-----:R-:W-:Y:S02]  /*1ae60*/  SEL R5, RZ, 0x1, P0 ;  /* 0x00000001ff057807 */ /* 0x001fe40000000000 */
[----:B------:R-:W-:Y:S02]  /*1ae70*/  SEL R12, R12, RZ, P0 ;  /* 0x000000ff0c0c7207 */ /* 0x000fe40000000000 */
[----:B------:R-:W-:Y:S01]  /*1ae80*/  LOP3.LUT R4, R4, R5, RZ, 0x3c, !PT ;  /* 0x0000000504047212 */ /* 0x000fe200078e3cff */
[----:B------:R-:W-:-:S03]  /*1ae90*/  UIADD3 UR17, UR8, 0x18100, URZ ;  /* 0x0001810008117890 */ /* 0x000fc6000fffe03f */
[----:B------:R-:W-:Y:S02]  /*1aea0*/  UMOV UR8, UR16 ;  /* 0x0000001000087c82 */ /* 0x000fe40008000000 */
[----:B------:R0:W-:Y:S02]  /*1aeb0*/  UTMALDG.3D [UR8], [UR6], desc[UR14] ;  /* 0x00000e08060075b4 */ /* 0x0001e40008011000 */
[----:B0-----:R-:W-:Y:S01]  /*1aec0*/  UMOV UR8, UR17 ;  /* 0x0000001100087c82 */ /* 0x001fe20008000000 */
[----:B------:R-:W-:Y:S02]  /*1aed0*/  UMOV UR11, UR20 ;  /* 0x00000014000b7c82 */ /* 0x000fe40008000000 */
[----:B------:R0:W-:Y:S02]  /*1aee0*/  UTMALDG.3D.MULTICAST [UR8], [UR28], UR27, desc[UR14] ;  /* 0x00000e081c0073b4 */ /* 0x0001e4000801181b */
[----:B0-----:R-:W-:Y:S05]  /*1aef0*/  @P1 BRA `(.L_x_556) ;  /* 0xfffffffc003c1947 */ /* 0x001fea000383ffff */
.L_x_553:
[----:B------:R-:W-:Y:S05]  /*1af00*/  BSYNC B1 ;  /* 0x0000000000017941 */ /* 0x000fea0003800000 */
.L_x_552:
[----:B------:R-:W2:Y:S01]  /*1af10*/  LDL.LU R15, [R1+0x200] ;  /* 0x00020000010f7983 */ /* 0x000ea20000300800 */
[----:B------:R-:W-:Y:S01]  /*1af20*/  LOP3.LUT P0, RZ, R8, 0xff, RZ, 0xc0, !PT ;  /* 0x000000ff08ff7812 */ /* 0x000fe2000780c0ff */
[----:B------:R-:W-:Y:S02]  /*1af30*/  ULDC.64 UR6, c[0x0][0x650] ;  /* 0x0001940000067ab9 */ /* 0x000fe40000000a00 */
[----:B------:R-:W3:Y:S01]  /*1af40*/  LDL.LU R14, [R1+0x204] ;  /* 0x00020400010e7983 */ /* 0x000ee20000300800 */
[----:B------:R-:W-:Y:S01]  /*1af50*/  IADD3 R6, R6, UR18, RZ ;  /* 0x0000001206067c10 */ /* 0x000fe2000fffe0ff */
[----:B------:R-:W-:Y:S01]  /*1af60*/  UISETP.GE.U32.AND UP0, UPT, UR18, 0x3, UPT ;  /* 0x000000031200788c */ /* 0x000fe2000bf06070 */
[----:B------:R-:W-:Y:S01]  /*1af70*/  BSSY B1, `(.L_x_557) ;  /* 0x0000074000017945 */ /* 0x000fe20003800000 */
[----:B------:R-:W-:Y:S01]  /*1af80*/  IMAD.MOV.U32 R4, RZ, RZ, -0x1 ;  /* 0xffffffffff047424 */ /* 0x000fe200078e00ff */
[----:B------:R-:W-:Y:S02]  /*1af90*/  MOV R10, 0xffffffff ;  /* 0xffffffff000a7802 */ /* 0x000fe40000000f00 */
[----:B------:R-:W-:-:S02]  /*1afa0*/  PRMT R8, RZ, 0x7610, R8 ;  /* 0x00007610ff087816 */ /* 0x000fc40000000008 */
[----:B------:R-:W-:Y:S01]  /*1afb0*/  PLOP3.LUT P1, PT, PT, PT, UP0, 0x80, 0x0 ;  /* 0x000000000000781c */ /* 0x000fe20003f2f008 */
[----:B------:R-:W0:Y:S01]  /*1afc0*/  @P0 S2R R3, SR_CgaCtaId ;  /* 0x0000000000030919 */ /* 0x000e220000008800 */
[----:B------:R-:W-:-:S04]  /*1afd0*/  @P0 MOV R2, 0x400 ;  /* 0x0000040000020802 */ /* 0x000fc80000000f00 */
[----:B0-----:R-:W-:-:S04]  /*1afe0*/  @P0 LEA R2, R3, R2, 0x18 ;  /* 0x0000000203020211 */ /* 0x001fc800078ec0ff */
[----:B------:R0:W-:Y:S01]  /*1aff0*/  @P0 SYNCS.ARRIVE.TRANS64.A1T0 RZ, [R2+URZ+0x48], RZ ;  /* 0x000048ff02ff09a7 */ /* 0x0001e2000810003f */
[----:B------:R-:W-:Y:S01]  /*1b000*/  ISETP.GT.U32.AND P0, PT, R6, 0x2, PT ;  /* 0x000000020600780c */ /* 0x000fe20003f04070 */
[----:B0-----:R-:W-:-:S05]  /*1b010*/  IMAD.U32 R2, RZ, RZ, UR18 ;  /* 0x00000012ff027e24 */ /* 0x001fca000f8e00ff */
[----:B------:R-:W-:Y:S01]  /*1b020*/  ISETP.LT.U32.AND P0, PT, R2, 0x3, P0 ;  /* 0x000000030200780c */ /* 0x000fe20000701070 */
[----:B------:R-:W-:-:S05]  /*1b030*/  IMAD.WIDE.U32 R2, R6, -0x55555555, RZ ;  /* 0xaaaaaaab06027825 */ /* 0x000fca00078e00ff */
[----:B------:R-:W-:Y:S02]  /*1b040*/  SHF.R.U32.HI R5, RZ, 0x1, R3 ;  /* 0x00000001ff057819 */ /* 0x000fe40000011603 */
[----:B------:R-:W-:Y:S02]  /*1b050*/  SEL R3, RZ, 0x1, !P0 ;  /* 0x00000001ff037807 */ /* 0x000fe40004000000 */
[----:B------:R-:W-:Y:S01]  /*1b060*/  PRMT R2, RZ, 0x7610, R2 ;  /* 0x00007610ff027816 */ /* 0x000fe20000000002 */
[----:B------:R-:W-:Y:S01]  /*1b070*/  IMAD R6, R5, -0x3, R6 ;  /* 0xfffffffd05067824 */ /* 0x000fe200078e0206 */
[----:B------:R-:W-:Y:S01]  /*1b080*/  LOP3.LUT R0, R0, R3, RZ, 0x3c, !PT ;  /* 0x0000000300007212 */ /* 0x000fe200078e3cff */
[----:B------:R-:W-:-:S03]  /*1b090*/  IMAD.MOV.U32 R3, RZ, RZ, -0x1 ;  /* 0xffffffffff037424 */ /* 0x000fc600078e00ff */
[----:B------:R-:W-:Y:S02]  /*1b0a0*/  @P1 LOP3.LUT R0, R0, 0x1, R5, 0x78, !PT ;  /* 0x0000000100001812 */ /* 0x000fe400078e7805 */
[----:B---3--:R-:W-:-:S04]  /*1b0b0*/  IADD3 R14, P0, R14, UR22, RZ ;  /* 0x000000160e0e7c10 */ /* 0x008fc8000ff1e0ff */
[----:B--2---:R-:W-:Y:S01]  /*1b0c0*/  IADD3.X R15, R15, UR13, RZ, P0, !PT ;  /* 0x0000000d0f0f7c10 */ /* 0x004fe200087fe4ff */
[----:B------:R0:W-:Y:S01]  /*1b0d0*/  STL [R1+0x204], R14 ;  /* 0x0002040e01007387 */ /* 0x0001e20000100800 */
[----:B------:R-:W-:-:S03]  /*1b0e0*/  ISETP.GE.U32.AND P0, PT, R14, UR6, PT ;  /* 0x000000060e007c0c */ /* 0x000fc6000bf06070 */
[----:B------:R0:W-:Y:S01]  /*1b0f0*/  STL [R1+0x200], R15 ;  /* 0x0002000f01007387 */ /* 0x0001e20000100800 */
[----:B------:R-:W-:-:S13]  /*1b100*/  ISETP.GE.U32.AND.EX P0, PT, R15, UR7, PT, P0 ;  /* 0x000000070f007c0c */ /* 0x000fda000bf06100 */
[----:B0-----:R-:W-:Y:S05]  /*1b110*/  @P0 BRA `(.L_x_558) ;  /* 0x0000000400640947 */ /* 0x001fea0003800000 */
[----:B------:R-:W0:Y:S01]  /*1b120*/  S2R R7, SR_CTAID.X ;  /* 0x0000000000077919 */ /* 0x000e220000002500 */
[----:B------:R-:W-:Y:S01]  /*1b130*/  ULDC UR6, c[0x0][0x150] ;  /* 0x0000540000067ab9 */ /* 0x000fe20000000800 */
[----:B------:R-:W1:Y:S01]  /*1b140*/  LDC R4, c[0x0][0x144] ;  /* 0x00005100ff047b82 */ /* 0x000e620000000800 */
[----:B------:R-:W-:Y:S01]  /*1b150*/  UISETP.NE.AND UP0, UPT, UR45, URZ, UPT ;  /* 0x0000003f2d00728c */ /* 0x000fe2000bf05270 */
[----:B------:R-:W2:Y:S01]  /*1b160*/  S2R R5, SR_CTAID.Y ;  /* 0x0000000000057919 */ /* 0x000ea20000002600 */
[----:B------:R-:W-:-:S04]  /*1b170*/  ULDC UR9, c[0x0][0x630] ;  /* 0x00018c0000097ab9 */ /* 0x000fc80000000800 */
[----:B------:R-:W-:Y:S01]  /*1b180*/  PLOP3.LUT P0, PT, PT, PT, UP0, 0x80, 0x0 ;  /* 0x000000000000781c */ /* 0x000fe20003f0f008 */
[----:B------:R-:W3:Y:S01]  /*1b190*/  LDC R12, c[0x0][0x148] ;  /* 0x00005200ff0c7b82 */ /* 0x000ee20000000800 */
[----:B0-----:R-:W-:Y:S02]  /*1b1a0*/  I2FP.F32.U32 R2, R7 ;  /* 0x0000000700027245 */ /* 0x001fe40000201000 */
[----:B--2---:R-:W-:-:S03]  /*1b1b0*/  I2FP.F32.U32 R3, R5 ;  /* 0x0000000500037245 */ /* 0x004fc60000201000 */
[----:B------:R-:W-:Y:S01]  /*1b1c0*/  FMUL R2, R2, UR6 ;  /* 0x0000000602027c20 */ /* 0x000fe20008400000 */
[----:B------:R-:W-:Y:S02]  /*1b1d0*/  ULDC UR6, c[0x0][0x154] ;  /* 0x0000550000067ab9 */ /* 0x000fe40000000800 */
[----:B------:R-:W-:Y:S01]  /*1b1e0*/  FMUL R10, R3, UR6 ;  /* 0x00000006030a7c20 */ /* 0x000fe20008400000 */
[----:B------:R-:W-:Y:S02]  /*1b1f0*/  ULDC.64 UR6, c[0x0][0x628] ;  /* 0x00018a0000067ab9 */ /* 0x000fe40000000a00 */
[----:B------:R-:W0:Y:S08]  /*1b200*/  F2I.U32.TRUNC.NTZ R2, R2 ;  /* 0x0000000200027305 */ /* 0x000e30000020f000 */
[----:B------:R-:W2:Y:S01]  /*1b210*/  F2I.U32.TRUNC.NTZ R10, R10 ;  /* 0x0000000a000a7305 */ /* 0x000ea2000020f000 */
[----:B0-----:R-:W-:-:S02]  /*1b220*/  IMAD.MOV R3, RZ, RZ, -R2 ;  /* 0x000000ffff037224 */ /* 0x001fc400078e0a02 */
[----:B------:R-:W-:Y:S02]  /*1b230*/  IMAD.MOV.U32 R2, RZ, RZ, R14 ;  /* 0x000000ffff027224 */ /* 0x000fe400078e000e */
[----:B-1----:R-:W-:Y:S02]  /*1b240*/  IMAD R7, R4, R3, R7 ;  /* 0x0000000304077224 */ /* 0x002fe400078e0207 */
[----:B--2---:R-:W-:-:S04]  /*1b250*/  IMAD.MOV R3, RZ, RZ, -R10 ;  /* 0x000000ffff037224 */ /* 0x004fc800078e0a0a */
[----:B---3--:R-:W-:Y:S01]  /*1b260*/  @P0 IMAD R7, R12, R3, R5 ;  /* 0x000000030c070224 */ /* 0x008fe200078e0205 */
[----:B------:R-:W-:Y:S02]  /*1b270*/  ISETP.NE.U32.AND P0, PT, RZ, UR6, PT ;  /* 0x00000006ff007c0c */ /* 0x000fe4000bf05070 */
[----:B------:R-:W-:Y:S02]  /*1b280*/  MOV R3, R15 ;  /* 0x0000000f00037202 */ /* 0x000fe40000000f00 */
[----:B------:R-:W-:-:S13]  /*1b290*/  ISETP.NE.AND.EX P0, PT, RZ, UR7, PT, P0 ;  /* 0x00000007ff007c0c */ /* 0x000fda000bf05300 */
[----:B------:R-:W-:Y:S05]  /*1b2a0*/  @!P0 BRA `(.L_x_559) ;  /* 0x0000000000288947 */ /* 0x000fea0003800000 */
[----:B------:R-:W-:Y:S02]  /*1b2b0*/  ULDC UR8, c[0x0][0x634] ;  /* 0x00018d0000087ab9 */ /* 0x000fe40000000800 */
[----:B------:R-:W-:-:S05]  /*1b2c0*/  IADD3 R3, P0, R14, UR8, RZ ;  /* 0x000000080e037c10 */ /* 0x000fca000ff1e0ff */
[----:B------:R-:W-:-:S04]  /*1b2d0*/  IMAD.X R11, RZ, RZ, R15, P0 ;  /* 0x000000ffff0b7224 */ /* 0x000fc800000e060f */
[----:B------:R-:W-:-:S04]  /*1b2e0*/  IMAD.WIDE.U32 R4, R11, UR6, RZ ;  /* 0x000000060b047c25 */ /* 0x000fc8000f8e00ff */
[----:B------:R-:W-:-:S04]  /*1b2f0*/  IMAD.WIDE.U32 R4, P0, R3, UR7, R4 ;  /* 0x0000000703047c25 */ /* 0x000fc8000f800004 */
[----:B------:R-:W-:-:S04]  /*1b300*/  IMAD.WIDE.U32 R2, R3, UR6, RZ ;  /* 0x0000000603027c25 */ /* 0x000fc8000f8e00ff */
[----:B------:R-:W-:Y:S01]  /*1b310*/  IMAD.MOV.U32 R2, RZ, RZ, R5 ;  /* 0x000000ffff027224 */ /* 0x000fe200078e0005 */
[----:B------:R-:W-:Y:S01]  /*1b320*/  IADD3 RZ, P1, R3, R4, RZ ;  /* 0x0000000403ff7210 */ /* 0x000fe20007f3e0ff */
[----:B------:R-:W-:-:S04]  /*1b330*/  IMAD.X R3, RZ, RZ, RZ, P0 ;  /* 0x000000ffff037224 */ /* 0x000fc800000e06ff */
[----:B------:R-:W-:-:S08]  /*1b340*/  IMAD.WIDE.U32.X R2, R11, UR7, R2, P1 ;  /* 0x000000070b027c25 */ /* 0x000fd000088e0402 */
.L_x_559:
[--C-:B------:R-:W-:Y:S01]  /*1b350*/  SHF.R.U64 R10, R2, UR9, R3.reuse ;  /* 0x00000009020a7c19 */ /* 0x100fe20008001203 */
[----:B------:R-:W-:Y:S01]  /*1b360*/  ULDC.64 UR6, c[0x0][0x620] ;  /* 0x0001880000067ab9 */ /* 0x000fe20000000a00 */
[----:B------:R-:W-:Y:S01]  /*1b370*/  SHF.R.U32.HI R2, RZ, UR9, R3 ;  /* 0x00000009ff027c19 */ /* 0x000fe20008011603 */
[----:B------:R-:W-:Y:S01]  /*1b380*/  IMAD.MOV.U32 R3, RZ, RZ, R15 ;  /* 0x000000ffff037224 */ /* 0x000fe200078e000f */
[----:B------:R-:W-:Y:S01]  /*1b390*/  IADD3 R11, P0, RZ, -R10, RZ ;  /* 0x8000000aff0b7210 */ /* 0x000fe20007f1e0ff */
[----:B------:R-:W-:-:S03]  /*1b3a0*/  ULDC.64 UR8, c[0x0][0x640] ;  /* 0x0001900000087ab9 */ /* 0x000fc60000000a00 */
[----:B------:R-:W-:Y:S02]  /*1b3b0*/  IADD3.X R2, RZ, ~R2, RZ, P0, !PT ;  /* 0x80000002ff027210 */ /* 0x000fe400007fe4ff */
[----:B------:R-:W-:-:S03]  /*1b3c0*/  ISETP.NE.U32.AND P0, PT, RZ, UR8, PT ;  /* 0x00000008ff007c0c */ /* 0x000fc6000bf05070 */
[----:B------:R-:W-:Y:S01]  /*1b3d0*/  IMAD R2, R2, UR6, RZ ;  /* 0x0000000602027c24 */ /* 0x000fe2000f8e02ff */
[----:B------:R-:W-:-:S03]  /*1b3e0*/  ISETP.NE.AND.EX P0, PT, RZ, UR9, PT, P0 ;  /* 0x00000009ff007c0c */ /* 0x000fc6000bf05300 */
[----:B------:R-:W-:Y:S02]  /*1b3f0*/  IMAD R5, R11, UR7, R2 ;  /* 0x000000070b057c24 */ /* 0x000fe4000f8e0202 */
[----:B------:R-:W-:-:S04]  /*1b400*/  IMAD.MOV.U32 R2, RZ, RZ, R14 ;  /* 0x000000ffff027224 */ /* 0x000fc800078e000e */
[----:B------:R-:W-:Y:S01]  /*1b410*/  IMAD.WIDE.U32 R2, R11, UR6, R2 ;  /* 0x000000060b027c25 */ /* 0x000fe2000f8e0002 */
[----:B------:R-:W-:-:S03]  /*1b420*/  ULDC UR6, c[0x0][0x618] ;  /* 0x0001860000067ab9 */ /* 0x000fc60000000800 */
[----:B------:R-:W-:-:S05]  /*1b430*/  IMAD.IADD R3, R3, 0x1, R5 ;  /* 0x0000000103037824 */ /* 0x000fca00078e0205 */
[--C-:B------:R-:W-:Y:S02]  /*1b440*/  SHF.R.U64 R11, R2, UR6, R3.reuse ;  /* 0x00000006020b7c19 */ /* 0x100fe40008001203 */
[----:B------:R-:W-:Y:S01]  /*1b450*/  SHF.R.U32.HI R2, RZ, UR6, R3 ;  /* 0x00000006ff027c19 */ /* 0x000fe20008011603 */
[----:B------:R-:W-:-:S03]  /*1b460*/  ULDC UR6, c[0x0][0x608] ;  /* 0x0001820000067ab9 */ /* 0x000fc60000000800 */
[--C-:B------:R-:W-:Y:S02]  /*1b470*/  SHF.R.U32.HI R3, RZ, UR6, R2.reuse ;  /* 0x00000006ff037c19 */ /* 0x100fe40008011602 */
[----:B------:R-:W-:Y:S01]  /*1b480*/  SHF.R.U64 R12, R11, UR6, R2 ;  /* 0x000000060b0c7c19 */ /* 0x000fe20008001202 */
[----:B------:R-:W-:Y:S02]  /*1b490*/  ULDC UR6, c[0x0][0x658] ;  /* 0x0001960000067ab9 */ /* 0x000fe40000000800 */
[--C-:B------:R-:W-:Y:S02]  /*1b4a0*/  SHF.R.U32.HI R14, RZ, UR6, R3.reuse ;  /* 0x00000006ff0e7c19 */ /* 0x100fe40008011603 */
[----:B------:R-:W-:-:S03]  /*1b4b0*/  SHF.R.U64 R13, R12, UR6, R3 ;  /* 0x000000060c0d7c19 */ /* 0x000fc60008001203 */
[----:B------:R-:W-:Y:S01]  /*1b4c0*/  IMAD.MOV.U32 R3, RZ, RZ, R14 ;  /* 0x000000ffff037224 */ /* 0x000fe200078e000e */
[----:B------:R-:W-:Y:S01]  /*1b4d0*/  MOV R2, R13 ;  /* 0x0000000d00027202 */ /* 0x000fe20000000f00 */
[----:B------:R-:W-:Y:S06]  /*1b4e0*/  @!P0 BRA `(.L_x_560) ;  /* 0x0000000000288947 */ /* 0x000fec0003800000 */
[----:B------:R-:W-:Y:S02]  /*1b4f0*/  ULDC UR6, c[0x0][0x64c] ;  /* 0x0001930000067ab9 */ /* 0x000fe40000000800 */
[----:B------:R-:W-:-:S05]  /*1b500*/  IADD3 R3, P0, R13, UR6, RZ ;  /* 0x000000060d037c10 */ /* 0x000fca000ff1e0ff */
[----:B------:R-:W-:-:S04]  /*1b510*/  IMAD.X R14, RZ, RZ, R14, P0 ;  /* 0x000000ffff0e7224 */ /* 0x000fc800000e060e */
[----:B------:R-:W-:-:S04]  /*1b520*/  IMAD.WIDE.U32 R4, R14, UR8, RZ ;  /* 0x000000080e047c25 */ /* 0x000fc8000f8e00ff */
[----:B------:R-:W-:-:S04]  /*1b530*/  IMAD.WIDE.U32 R4, P0, R3, UR9, R4 ;  /* 0x0000000903047c25 */ /* 0x000fc8000f800004 */
[----:B------:R-:W-:Y:S01]  /*1b540*/  IMAD.WIDE.U32 R2, R3, UR8, RZ ;  /* 0x0000000803027c25 */ /* 0x000fe2000f8e00ff */
[----:B------:R-:W-:-:S04]  /*1b550*/  MOV R2, R5 ;  /* 0x0000000500027202 */ /* 0x000fc80000000f00 */
[----:B------:R-:W-:Y:S01]  /*1b560*/  IADD3 RZ, P1, R3, R4, RZ ;  /* 0x0000000403ff7210 */ /* 0x000fe20007f3e0ff */
[----:B------:R-:W-:-:S04]  /*1b570*/  IMAD.X R3, RZ, RZ, RZ, P0 ;  /* 0x000000ffff037224 */ /* 0x000fc800000e06ff */
[----:B------:R-:W-:-:S08]  /*1b580*/  IMAD.WIDE.U32.X R2, R14, UR9, R2, P1 ;  /* 0x000000090e027c25 */ /* 0x000fd000088e0402 */
.L_x_560:
[----:B------:R-:W-:Y:S01]  /*1b590*/  ULDC UR6, c[0x0][0x648] ;  /* 0x0001920000067ab9 */ /* 0x000fe20000000800 */
[----:B------:R-:W-:Y:S01]  /*1b5a0*/  LOP3.LUT R12, R12, UR19, RZ, 0xc0, !PT ;  /* 0x000000130c0c7c12 */ /* 0x000fe2000f8ec0ff */
[----:B------:R-:W-:Y:S01]  /*1b5b0*/  UISETP.NE.AND UP0, UPT, UR45, URZ, UPT ;  /* 0x0000003f2d00728c */ /* 0x000fe2000bf05270 */
[----:B------:R-:W-:Y:S01]  /*1b5c0*/  SHF.R.U64 R3, R2, UR6, R3 ;  /* 0x0000000602037c19 */ /* 0x000fe20008001203 */
[----:B------:R-:W-:Y:S01]  /*1b5d0*/  ULDC UR6, c[0x0][0x638] ;  /* 0x00018e0000067ab9 */ /* 0x000fe20000000800 */
[----:B------:R-:W-:-:S03]  /*1b5e0*/  LOP3.LUT R4, R11, UR4, RZ, 0xc0, !PT ;  /* 0x000000040b047c12 */ /* 0x000fc6000f8ec0ff */
[----:B------:R-:W-:Y:S01]  /*1b5f0*/  IMAD.MOV R2, RZ, RZ, -R3 ;  /* 0x000000ffff027224 */ /* 0x000fe200078e0a03 */
[----:B------:R-:W-:Y:S01]  /*1b600*/  PLOP3.LUT P0, PT, PT, PT, UP0, 0x40, 0x0 ;  /* 0x000000000000781c */ /* 0x000fe20003f0e808 */
[----:B------:R-:W-:Y:S01]  /*1b610*/  IMAD R12, R3, UR5, R12 ;  /* 0x00000005030c7c24 */ /* 0x000fe2000f8e020c */
[----:B------:R-:W-:Y:S01]  /*1b620*/  PLOP3.LUT P1, PT, PT, PT, UP0, 0x40, 0x0 ;  /* 0x000000000000781c */ /* 0x000fe20003f2e808 */
[----:B------:R-:W-:Y:S01]  /*1b630*/  IMAD R13, R2, UR6, R13 ;  /* 0x00000006020d7c24 */ /* 0x000fe2000f8e020d */
[----:B------:R-:W-:Y:S01]  /*1b640*/  ULDC UR6, c[0x0][0x610] ;  /* 0x0001840000067ab9 */ /* 0x000fe20000000800 */
[----:B------:R-:W-:Y:S02]  /*1b650*/  IMAD.MOV.U32 R2, RZ, RZ, 0x1 ;  /* 0x00000001ff027424 */ /* 0x000fe400078e00ff */
[----:B------:R-:W-:Y:S01]  /*1b660*/  IMAD R7, R12, UR6, R7 ;  /* 0x000000060c077c24 */ /* 0x000fe2000f8e0207 */
[----:B------:R-:W-:Y:S02]  /*1b670*/  ULDC UR6, c[0x0][0x600] ;  /* 0x0001800000067ab9 */ /* 0x000fe40000000800 */
[----:B------:R-:W-:-:S05]  /*1b680*/  IMAD R4, R13, UR6, R4 ;  /* 0x000000060d047c24 */ /* 0x000fca000f8e0204 */
[----:B------:R-:W-:Y:S02]  /*1b690*/  SEL R3, R4, R7, P0 ;  /* 0x0000000704037207 */ /* 0x000fe40000000000 */
[----:B------:R-:W-:-:S07]  /*1b6a0*/  SEL R4, R7, R4, P1 ;  /* 0x0000000407047207 */ /* 0x000fce0000800000 */
.L_x_558:
[----:B------:R-:W-:Y:S05]  /*1b6b0*/  BSYNC B1 ;  /* 0x0000000000017941 */ /* 0x000fea0003800000 */
.L_x_557:
[----:B------:R-:W-:-:S13]  /*1b6c0*/  LOP3.LUT P0, RZ, R2, 0xff, RZ, 0xc0, !PT ;  /* 0x000000ff02ff7812 */ /* 0x000fda000780c0ff */
[----:B------:R-:W-:Y:S05]  /*1b6d0*/  @P0 BRA `(.L_x_561) ;  /* 0xfffffff400100947 */ /* 0x000fea000383ffff */
[----:B------:R-:W-:Y:S05]  /*1b6e0*/  BSYNC B0 ;  /* 0x0000000000007941 */ /* 0x000fea0003800000 */
.L_x_550:
[----:B------:R-:W-:-:S03]  /*1b6f0*/  UMOV UR6, 0xffffffff ;  /* 0xffffffff00067882 */ /* 0x000fc60000000000 */
[----:B------:R-:W-:Y:S05]  /*1b700*/  BRA.DIV UR6, `(.L_x_562) ;  /* 0x0000000206f47947 */ /* 0x000fea000b800000 */
[----:B------:R-:W-:-:S13]  /*1b710*/  ELECT P6, URZ, PT ;  /* 0x00000000003f782f */ /* 0x000fda00038c0000 */
.L_x_575:
[----:B------:R-:W-:Y:S04]  /*1b720*/  BSSY B0, `(.L_x_563) ;  /* 0x0000023000007945 */ /* 0x000fe80003800000 */
[----:B------:R-:W-:Y:S05]  /*1b730*/  @!P6 BRA `(.L_x_564) ;  /* 0x000000000084e947 */ /* 0x000fea0003800000 */
[----:B------:R-:W-:-:S04]  /*1b740*/  ULOP3.LUT UR6, UR40, 0x2, URZ, 0xfc, !UPT ;  /* 0x0000000228067892 */ /* 0x000fc8000f8efc3f */
[----:B------:R-:W-:-:S06]  /*1b750*/  UISETP.NE.AND UP0, UPT, UR6, 0x3, UPT ;  /* 0x000000030600788c */ /* 0x000fcc000bf05270 */
[----:B------:R-:W-:-:S13]  /*1b760*/  PLOP3.LUT P0, PT, PT, PT, UP0, 0x80, 0x0 ;  /* 0x000000000000781c */ /* 0x000fda0003f0f008 */
[----:B------:R-:W-:Y:S05]  /*1b770*/  @!P0 BRA `(.L_x_565) ;  /* 0x0000000000048947 */ /* 0x000fea0003800000 */
[----:B------:R-:W-:Y:S01]  /*1b780*/  BPT.TRAP 0x1 ;  /* 0x000000040000795c */ /* 0x000fe20000300000 */
.L_x_565:
[----:B------:R-:W0:Y:S01]  /*1b790*/  S2R R3, SR_CgaCtaId ;  /* 0x0000000000037919 */ /* 0x000e220000008800 */
[----:B------:R-:W-:-:S04]  /*1b7a0*/  MOV R2, 0x400 ;  /* 0x0000040000027802 */ /* 0x000fc80000000f00 */
[----:B0-----:R-:W-:Y:S02]  /*1b7b0*/  LEA R3, R3, R2, 0x18 ;  /* 0x0000000203037211 */ /* 0x001fe400078ec0ff */
[----:B------:R-:W-:-:S03]  /*1b7c0*/  SHF.L.U32 R2, R0, 0x1f, RZ ;  /* 0x0000001f00027819 */ /* 0x000fc600000006ff */
[----:B------:R-:W-:-:S05]  /*1b7d0*/  VIADD R3, R3, 0x18 ;  /* 0x0000001803037836 */ /* 0x000fca0000000000 */
[----:B------:R-:W-:-:S04]  /*1b7e0*/  LEA R5, R6, R3, 0x3 ;  /* 0x0000000306057211 */ /* 0x000fc800078e18ff */
[----:B------:R-:W0:Y:S02]  /*1b7f0*/  SYNCS.PHASECHK.TRANS64.TRYWAIT P0, [R5+URZ], R2 ;  /* 0x00000002050075a7 */ /* 0x000e24000800017f */
[----:B0-----:R-:W-:Y:S05]  /*1b800*/  @!P0 BRA `(.L_x_566) ;  /* 0x0000000000d48947 */ /* 0x001fea0003800000 */
.L_x_576:
[----:B------:R-:W-:-:S05]  /*1b810*/  VIADD R6, R6, 0x1 ;  /* 0x0000000106067836 */ /* 0x000fca0000000000 */
[----:B------:R-:W-:-:S04]  /*1b820*/  ISETP.NE.AND P0, PT, R6, 0x3, PT ;  /* 0x000000030600780c */ /* 0x000fc80003f05270 */
[----:B0-----:R-:W-:Y:S02]  /*1b830*/  SEL R5, RZ, 0x1, P0 ;  /* 0x00000001ff057807 */ /* 0x001fe40000000000 */
[----:B------:R-:W-:Y:S02]  /*1b840*/  SEL R6, R6, RZ, P0 ;  /* 0x000000ff06067207 */ /* 0x000fe40000000000 */
[----:B------:R-:W-:-:S03]  /*1b850*/  LOP3.LUT R5, R0, R5, RZ, 0x3c, !PT ;  /* 0x0000000500057212 */ /* 0x000fc600078e3cff */
[----:B------:R-:W-:Y:S01]  /*1b860*/  IMAD R7, R6, 0x8, R3 ;  /* 0x0000000806077824 */ /* 0x000fe200078e0203 */
[----:B------:R-:W-:-:S04]  /*1b870*/  SHF.L.U32 R0, R5, 0x1f, RZ ;  /* 0x0000001f05007819 */ /* 0x000fc800000006ff */
[----:B------:R-:W0:Y:S02]  /*1b880*/  SYNCS.PHASECHK.TRANS64.TRYWAIT P0, [R7+URZ], R0 ;  /* 0x00000000070075a7 */ /* 0x000e24000800017f */
[----:B0-----:R-:W-:Y:S05]  /*1b890*/  @!P0 BRA `(.L_x_567) ;  /* 0x0000000000c48947 */ /* 0x001fea0003800000 */
.L_x_577:
[----:B0-----:R-:W-:-:S05]  /*1b8a0*/  VIADD R0, R6, 0x1 ;  /* 0x0000000106007836 */ /* 0x001fca0000000000 */
[----:B------:R-:W-:-:S04]  /*1b8b0*/  ISETP.NE.AND P0, PT, R0, 0x3, PT ;  /* 0x000000030000780c */ /* 0x000fc80003f05270 */
[----:B------:R-:W-:Y:S02]  /*1b8c0*/  SEL R2, RZ, 0x1, P0 ;  /* 0x00000001ff027807 */ /* 0x000fe40000000000 */
[----:B------:R-:W-:Y:S02]  /*1b8d0*/  SEL R0, R0, RZ, P0 ;  /* 0x000000ff00007207 */ /* 0x000fe40000000000 */
[----:B------:R-:W-:Y:S02]  /*1b8e0*/  LOP3.LUT R2, R5, R2, RZ, 0x3c, !PT ;  /* 0x0000000205027212 */ /* 0x000fe400078e3cff */
[----:B------:R-:W-:Y:S02]  /*1b8f0*/  LEA R3, R0, R3, 0x3 ;  /* 0x0000000300037211 */ /* 0x000fe400078e18ff */
[----:B------:R-:W-:-:S07]  /*1b900*/  SHF.L.U32 R0, R2, 0x1f, RZ ;  /* 0x0000001f02007819 */ /* 0x000fce00000006ff */
.L_x_568:
[----:B0-----:R0:W1:Y:S02]  /*1b910*/  SYNCS.PHASECHK.TRANS64.TRYWAIT P0, [R3+URZ], R0 ;  /* 0x00000000030075a7 */ /* 0x001064000800017f */
[----:B-1----:R-:W-:Y:S05]  /*1b920*/  @!P0 NANOSLEEP.SYNCS 0x989680 ;  /* 0x009896800000895d */ /* 0x002fea0003900000 */
[----:B------:R-:W1:Y:S02]  /*1b930*/  @!P0 SYNCS.PHASECHK.TRANS64 P0, [R3+URZ], R0 ;  /* 0x00000000030085a7 */ /* 0x000e64000800007f */
[----:B-1----:R-:W-:Y:S05]  /*1b940*/  @!P0 BRA `(.L_x_568) ;  /* 0xfffffffc00f08947 */ /* 0x002fea000383ffff */
.L_x_564:
[----:B------:R-:W-:Y:S05]  /*1b950*/  BSYNC B0 ;  /* 0x0000000000007941 */ /* 0x000fea0003800000 */
.L_x_563:
[----:B------:R-:W-:Y:S05]  /*1b960*/  EXIT ;  /* 0x000000000000794d */ /* 0x000fea0003800000 */
.L_x_21:
[----:B-1----:R1:W2:Y:S02]  /*1b970*/  SYNCS.PHASECHK.TRANS64.TRYWAIT P1, [R4+URZ], R3 ;  /* 0x00000003040075a7 */ /* 0x0022a4000802017f */
[----:B--2---:R-:W-:Y:S05]  /*1b980*/  @!P1 NANOSLEEP.SYNCS 0x989680 ;  /* 0x009896800000995d */ /* 0x004fea0003900000 */
[----:B------:R-:W2:Y:S02]  /*1b990*/  @!P1 SYNCS.PHASECHK.TRANS64 P1, [R4+URZ], R3 ;  /* 0x00000003040095a7 */ /* 0x000ea4000802007f */
[----:B--2---:R-:W-:Y:S05]  /*1b9a0*/  @!P1 BRA `(.L_x_21) ;  /* 0xfffffffc00f09947 */ /* 0x004fea000383ffff */
[----:B------:R-:W-:Y:S05]  /*1b9b0*/  BRA `(.L_x_20) ;  /* 0xfffffe5c00487947 */ /* 0x000fea000383ffff */
.L_x_26:
[----:B-1----:R1:W2:Y:S02]  /*1b9c0*/  SYNCS.PHASECHK.TRANS64.TRYWAIT P1, [R4+URZ], R5 ;  /* 0x00000005040075a7 */ /* 0x0022a4000802017f */
[----:B--2---:R-:W-:Y:S05]  /*1b9d0*/  @!P1 NANOSLEEP.SYNCS 0x989680 ;  /* 0x009896800000995d */ /* 0x004fea0003900000 */
[----:B------:R-:W2:Y:S02]  /*1b9e0*/  @!P1 SYNCS.PHASECHK.TRANS64 P1, [R4+URZ], R5 ;  /* 0x00000005040095a7 */ /* 0x000ea4000802007f */
[----:B--2---:R-:W-:Y:S05]  /*1b9f0*/  @!P1 BRA `(.L_x_26) ;  /* 0xfffffffc00f09947 */ /* 0x004fea000383ffff */
[----:B------:R-:W-:Y:S05]  /*1ba00*/  BRA `(.L_x_25) ;  /* 0xfffffe9000d87947 */ /* 0x000fea000383ffff */
.L_x_551:
[----:B------:R-:W-:Y:S01]  /*1ba10*/  BSSY B1, `(.L_x_569) ;  /* 0x0000006000017945 */ /* 0x000fe20003800000 */
[----:B------:R-:W-:-:S07]  /*1ba20*/  IMAD.MOV.U32 R15, RZ, RZ, -0x1 ;  /* 0xffffffffff0f7424 */ /* 0x000fce00078e00ff */
[----:B------:R-:W-:Y:S05]  /*1ba30*/  WARPSYNC.COLLECTIVE R15, `(.L_x_570) ;  /* 0x000000000f0c7348 */ /* 0x000fea0003c00000 */
[----:B------:R-:W-:Y:S02]  /*1ba40*/  ELECT P6, UR62, PT ;  /* 0x00000000003e782f */ /* 0x000fe400038c0000 */
[----:B------:R-:W-:Y:S01]  /*1ba50*/  MOV R14, UR62 ;  /* 0x0000003e000e7c02 */ /* 0x000fe20008000f00 */
[----:B------:R-:W-:Y:S10]  /*1ba60*/  ENDCOLLECTIVE ;  /* 0x000000000000791b */ /* 0x000ff40003800000 */
.L_x_570:
[----:B------:R-:W-:Y:S05]  /*1ba70*/  BSYNC B1 ;  /* 0x0000000000017941 */ /* 0x000fea0003800000 */
.L_x_569:
[----:B------:R-:W-:Y:S05]  /*1ba80*/  BRA `(.L_x_571) ;  /* 0xfffffff000307947 */ /* 0x000fea000383ffff */
.L_x_554:
[----:B0-----:R0:W1:Y:S02]  /*1ba90*/  SYNCS.PHASECHK.TRANS64.TRYWAIT P0, [R5+URZ+0x18], R14 ;  /* 0x0000180e050075a7 */ /* 0x001064000800017f */
[----:B-1----:R-:W-:Y:S05]  /*1baa0*/  @!P0 NANOSLEEP.SYNCS 0x989680 ;  /* 0x009896800000895d */ /* 0x002fea0003900000 */
[----:B------:R-:W1:Y:S02]  /*1bab0*/  @!P0 SYNCS.PHASECHK.TRANS64 P0, [R5+URZ+0x18], R14 ;  /* 0x0000180e050085a7 */ /* 0x000e64000800007f */
[----:B-1----:R-:W-:Y:S05]  /*1bac0*/  @!P0 BRA `(.L_x_554) ;  /* 0xfffffffc00f08947 */ /* 0x002fea000383ffff */
[----:B------:R-:W-:Y:S05]  /*1bad0*/  BRA `(.L_x_572) ;  /* 0xfffffff000687947 */ /* 0x000fea000383ffff */
.L_x_562:
[----:B------:R-:W-:Y:S01]  /*1bae0*/  BSSY B0, `(.L_x_573) ;  /* 0x0000006000007945 */ /* 0x000fe20003800000 */
[----:B------:R-:W-:-:S07]  /*1baf0*/  IMAD.MOV.U32 R15, RZ, RZ, -0x1 ;  /* 0xffffffffff0f7424 */ /* 0x000fce00078e00ff */
[----:B------:R-:W-:Y:S05]  /*1bb00*/  WARPSYNC.COLLECTIVE R15, `(.L_x_574) ;  /* 0x000000000f0c7348 */ /* 0x000fea0003c00000 */
[----:B------:R-:W-:Y:S02]  /*1bb10*/  ELECT P6, UR62, PT ;  /* 0x00000000003e782f */ /* 0x000fe400038c0000 */
[----:B------:R-:W-:Y:S01]  /*1bb20*/  MOV R14, UR62 ;  /* 0x0000003e000e7c02 */ /* 0x000fe20008000f00 */
[----:B------:R-:W-:Y:S10]  /*1bb30*/  ENDCOLLECTIVE ;  /* 0x000000000000791b */ /* 0x000ff40003800000 */
.L_x_574:
[----:B------:R-:W-:Y:S05]  /*1bb40*/  BSYNC B0 ;  /* 0x0000000000007941 */ /* 0x000fea0003800000 */
.L_x_573:
[----:B------:R-:W-:Y:S05]  /*1bb50*/  BRA `(.L_x_575) ;  /* 0xfffffff800f07947 */ /* 0x000fea000383ffff */
.L_x_566:
[----:B0-----:R0:W1:Y:S02]  /*1bb60*/  SYNCS.PHASECHK.TRANS64.TRYWAIT P0, [R5+URZ], R2 ;  /* 0x00000002050075a7 */ /* 0x001064000800017f */
[----:B-1----:R-:W-:Y:S05]  /*1bb70*/  @!P0 NANOSLEEP.SYNCS 0x989680 ;  /* 0x009896800000895d */ /* 0x002fea0003900000 */
[----:B------:R-:W1:Y:S02]  /*1bb80*/  @!P0 SYNCS.PHASECHK.TRANS64 P0, [R5+URZ], R2 ;  /* 0x00000002050085a7 */ /* 0x000e64000800007f */
[----:B-1----:R-:W-:Y:S05]  /*1bb90*/  @!P0 BRA `(.L_x_566) ;  /* 0xfffffffc00f08947 */ /* 0x002fea000383ffff */
[----:B------:R-:W-:Y:S05]  /*1bba0*/  BRA `(.L_x_576) ;  /* 0xfffffffc00187947 */ /* 0x000fea000383ffff */
.L_x_567:
[----:B0-----:R0:W1:Y:S02]  /*1bbb0*/  SYNCS.PHASECHK.TRANS64.TRYWAIT P0, [R7+URZ], R0 ;  /* 0x00000000070075a7 */ /* 0x001064000800017f */
[----:B-1----:R-:W-:Y:S05]  /*1bbc0*/  @!P0 NANOSLEEP.SYNCS 0x989680 ;  /* 0x009896800000895d */ /* 0x002fea0003900000 */
[----:B------:R-:W1:Y:S02]  /*1bbd0*/  @!P0 SYNCS.PHASECHK.TRANS64 P0, [R7+URZ], R0 ;  /* 0x00000000070085a7 */ /* 0x000e64000800007f */
[----:B-1----:R-:W-:Y:S05]  /*1bbe0*/  @!P0 BRA `(.L_x_567) ;  /* 0xfffffffc00f08947 */ /* 0x002fea000383ffff */
[----:B------:R-:W-:Y:S05]  /*1bbf0*/  BRA `(.L_x_577) ;  /* 0xfffffffc00287947 */ /* 0x000fea000383ffff */
.L_x_578:
[----:B------:R-:W-:-:S00]  /*1bc00*/  BRA `(.L_x_578) ;  /* 0xfffffffc00fc7947 */ /* 0x000fc0000383ffff */
[----:B------:R-:W-:-:S00]  /*1bc10*/  NOP ;  /* 0x0000000000007918 */ /* 0x000fc00000000000 */
        /* <DEDUP_REMOVED lines=14> */
.L_x_579:


//--------------------- .nv.global.init           --------------------------
	.section	.nv.global.init,"aw",@progbits
.nv.global.init:
	.type		$str$22,@object
	.size		$str$22,($str$23 - $str$22)
$str$22:
        /*0000*/ 	.byte	0x6b, 0x5f, 0x74, 0x69, 0x6c, 0x65, 0x5f, 0x63, 0x6f, 0x75, 0x6e, 0x74, 0x20, 0x3e, 0x3d, 0x20
        /*0010*/ 	.byte	0x31, 0x00
	.type		$str$23,@object
	.size		$str$23,(__unnamed_1 - $str$23)
$str$23:
        /*0012*/ 	.byte	0x2f, 0x74, 0x6d, 0x70, 0x2f, 0x63, 0x75, 0x74, 0x6c, 0x61, 0x73, 0x73, 0x5f, 0x73, 0x77, 0x65
        /*0022*/ 	.byte	0x65, 0x70, 0x5f, 0x73, 0x72, 0x63, 0x2f, 0x69, 0x6e, 0x63, 0x6c, 0x75, 0x64, 0x65, 0x2f, 0x63
        /*0032*/ 	.byte	0x75, 0x74, 0x6c, 0x61, 0x73, 0x73, 0x2f, 0x67, 0x65, 0x6d, 0x6d, 0x2f, 0x63, 0x6f, 0x6c, 0x6c
        /*0042*/ 	.byte	0x65, 0x63, 0x74, 0x69, 0x76, 0x65, 0x2f, 0x73, 0x6d, 0x39, 0x30, 0x5f, 0x6d, 0x6d, 0x61, 0x5f
        /*0052*/ 	.byte	0x74, 0x6d, 0x61, 0x5f, 0x67, 0x6d, 0x6d, 0x61, 0x5f, 0x73, 0x73, 0x5f, 0x77, 0x61, 0x72, 0x70
        /*0062*/ 	.byte	0x73, 0x70, 0x65, 0x63, 0x69, 0x61, 0x6c, 0x69, 0x7a, 0x65, 0x64, 0x2e, 0x68, 0x70, 0x70, 0x00
	.type		__unnamed_1,@object
	.size		__unnamed_1,(.L_0 - __unnamed_1)
__unnamed_1:
        /* <DEDUP_REMOVED lines=182> */
        /*0bd2*/ 	.byte	0x5d, 0x00
.L_0:


//--------------------- .nv.shared._ZN7cutlass13device_kernelINS_4gemm6kernel13GemmUniversalIN4cute5tupleIJiiiiEEENS1_10collective13CollectiveMmaINS1_34MainloopSm90TmaGmmaWarpSpecializedILi3ENS5_IJNS4_1CILi2EEENSA_ILi1EEESC_EEENS1_35KernelTmaWarpSpecializedCooperativeEEENS5_IJNSA_ILi256EEESG_NSA_ILi64EEEEEENS_10bfloat16_tENS5_IJlSC_lEEESJ_SK_NS4_8TiledMMAINS4_8MMA_AtomIJNS4_4SM904GMMA28MMA_64x256x16_F32BF16BF16_SSILNSO_5MajorE0ELSQ_0ELNSO_7ScaleInE1ELSR_1EEEEEENS4_6LayoutISD_NS5_IJSC_NSA_ILi0EEESV_EEEEENS5_IJNS4_10UnderscoreESY_SY_EEEEENS4_13SM90_TMA_LOADENS4_14ComposedLayoutINS4_7SwizzleILi3ELi4ELi3EEENS4_18smem_ptr_flag_bitsILi16EEENSU_INS5_IJNSA_ILi8EEESH_EEENS5_IJSH_SC_EEEEEEEvNS4_8identityENS4_23SM90_TMA_LOAD_MULTICASTES1B_vS1C_EENS_8epilogue10collective6detail29Sm90TmaWarpSpecializedAdapterINS1G_15DefaultEpilogueISJ_SK_SK_NS1F_6thread17LinearCombinationISJ_Li1EffLNS1K_9ScaleType4KindE0ELNS_15FloatRoundStyleE2ESJ_EENS1_15EpilogueDefaultEEEEEvvEEEEvNT_6ParamsE --------------------------
	.section	.nv.shared._ZN7cutlass13device_kernelINS_4gemm6kernel13GemmUniversalIN4cute5tupleIJiiiiEEENS1_10collective13CollectiveMmaINS1_34MainloopSm90TmaGmmaWarpSpecializedILi3ENS5_IJNS4_1CILi2EEENSA_ILi1EEESC_EEENS1_35KernelTmaWarpSpecializedCooperativeEEENS5_IJNSA_ILi256EEESG_NSA_ILi64EEEEEENS_10bfloat16_tENS5_IJlSC_lEEESJ_SK_NS4_8TiledMMAINS4_8MMA_AtomIJNS4_4SM904GMMA28MMA_64x256x16_F32BF16BF16_SSILNSO_5MajorE0ELSQ_0ELNSO_7ScaleInE1ELSR_1EEEEEENS4_6LayoutISD_NS5_IJSC_NSA_ILi0EEESV_EEEEENS5_IJNS4_10UnderscoreESY_SY_EEEEENS4_13SM90_TMA_LOADENS4_14ComposedLayoutINS4_7SwizzleILi3ELi4ELi3EEENS4_18smem_ptr_flag_bitsILi16EEENSU_INS5_IJNSA_ILi8EEESH_EEENS5_IJSH_SC_EEEEEEEvNS4_8identityENS4_23SM90_TMA_LOAD_MULTICASTES1B_vS1C_EENS_8epilogue10collective6detail29Sm90TmaWarpSpecializedAdapterINS1G_15DefaultEpilogueISJ_SK_SK_NS1F_6thread17LinearCombinationISJ_Li1EffLNS1K_9ScaleType4KindE0ELNS_15FloatRoundStyleE2ESJ_EENS1_15EpilogueDefaultEEEEEvvEEEEvNT_6ParamsE,"aw",@nobits
	.sectionflags	@""
	.align	16
	.zero		1024


//--------------------- .nv.shared.reserved.0     --------------------------
	.section	.nv.shared.reserved.0,"aw",@nobits
	.weak		__nv_reservedSMEM_offset_0_alias
	.size		__nv_reservedSMEM_offset_0_alias, 0, 0
	.other		__nv_reservedSMEM_offset_0_alias,@"STO_CUDA_RESERVED_SHARED STV_DEFAULT"
__nv_reservedSMEM_offset_0_alias:
	.zero		0


//--------------------- .nv.global                --------------------------
	.section	.nv.global,"aw",@nobits
.nv.global:
	.type		_ZN40_INTERNAL_c536cde2_4_k_cu_2c3afc15_113824cute1_E,@object
	.size		_ZN40_INTERNAL_c536cde2_4_k_cu_2c3afc15_113824cute1_E,(_ZN40_INTERNAL_c536cde2_4_k_cu_2c3afc15_113824cuda3std3__45__cpo6cbeginE - _ZN40_INTERNAL_c536cde2_4_k_cu_2c3afc15_113824cute1_E)
_ZN40_INTERNAL_c536cde2_4_k_cu_2c3afc15_113824cute1_E:
	.zero		1
	.type		_ZN40_INTERNAL_c536cde2_4_k_cu_2c3afc15_113824cuda3std3__45__cpo6cbeginE,@object
	.size		_ZN40_INTERNAL_c536cde2_4_k_cu_2c3afc15_113824cuda3std3__45__cpo6cbeginE,(_ZN40_INTERNAL_c536cde2_4_k_cu_2c3afc15_113824cuda3std3__48in_placeE - _ZN40_INTERNAL_c536cde2_4_k_cu_2c3afc15_113824cuda3std3__45__cpo6cbeginE)
_ZN40_INTERNAL_c536cde2_4_k_cu_2c3afc15_113824cuda3std3__45__cpo6cbeginE:
	.zero		1
	.type		_ZN40_INTERNAL_c536cde2_4_k_cu_2c3afc15_113824cuda3std3__48in_placeE,@object
	.size		_ZN40_INTERNAL_c536cde2_4_k_cu_2c3afc15_113824cuda3std3__48in_placeE,(_ZN40_INTERNAL_c536cde2_4_k_cu_2c3afc15_113824cuda3std6ranges3__45__cpo9iter_moveE - _ZN40_INTERNAL_c536cde2_4_k_cu_2c3afc15_113824cuda3std3__48in_placeE)
_ZN40_INTERNAL_c536cde2_4_k_cu_2c3afc15_113824cuda3std3__48in_placeE:
	.zero		1
	.type		_ZN40_INTERNAL_c536cde2_4_k_cu_2c3afc15_113824cuda3std6ranges3__45__cpo9iter_moveE,@object
	.size		_ZN40_INTERNAL_c536cde2_4_k_cu_2c3afc15_113824cuda3std6ranges3__45__cpo9iter_moveE,(_ZN40_INTERNAL_c536cde2_4_k_cu_2c3afc15_113824cuda3std3__45__cpo5beginE - _ZN40_INTERNAL_c536cde2_4_k_cu_2c3afc15_113824cuda3std6ranges3__45__cpo9iter_moveE)
_ZN40_INTERNAL_c536cde2_4_k_cu_2c3afc15_113824cuda3std6ranges3__45__cpo9iter_moveE:
	.zero		1
	.type		_ZN40_INTERNAL_c536cde2_4_k_cu_2c3afc15_113824cuda3std3__45__cpo5beginE,@object
	.size		_ZN40_INTERNAL_c536cde2_4_k_cu_2c3afc15_113824cuda3std3__45__cpo5beginE,(_ZN40_INTERNAL_c536cde2_4_k_cu_2c3afc15_113824cuda3std3__442_GLOBAL__N__c536cde2_4_k_cu_2c3afc15_113826ignoreE - _ZN40_INTERNAL_c536cde2_4_k_cu_2c3afc15_113824cuda3std3__45__cpo5beginE)
_ZN40_INTERNAL_c536cde2_4_k_cu_2c3afc15_113824cuda3std3__45__cpo5beginE:
	.zero		1
	.type		_ZN40_INTERNAL_c536cde2_4_k_cu_2c3afc15_113824cuda3std3__442_GLOBAL__N__c536cde2_4_k_cu_2c3afc15_113826ignoreE,@object
	.size		_ZN40_INTERNAL_c536cde2_4_k_cu_2c3afc15_113824cuda3std3__442_GLOBAL__N__c536cde2_4_k_cu_2c3afc15_113826ignoreE,(_ZN40_INTERNAL_c536cde2_4_k_cu_2c3afc15_113824cute7productE - _ZN40_INTERNAL_c536cde2_4_k_cu_2c3afc15_113824cuda3std3__442_GLOBAL__N__c536cde2_4_k_cu_2c3afc15_113826ignoreE)
_ZN40_INTERNAL_c536cde2_4_k_cu_2c3afc15_113824cuda3std3__442_GLOBAL__N__c536cde2_4_k_cu_2c3afc15_113826ignoreE:
	.zero		1
	.type		_ZN40_INTERNAL_c536cde2_4_k_cu_2c3afc15_113824cute7productE,@object
	.size		_ZN40_INTERNAL_c536cde2_4_k_cu_2c3afc15_113824cute7productE,(_ZN40_INTERNAL_c536cde2_4_k_cu_2c3afc15_113824cuda3std3__45__cpo3endE - _ZN40_INTERNAL_c536cde2_4_k_cu_2c3afc15_113824cute7productE)
_ZN40_INTERNAL_c536cde2_4_k_cu_2c3afc15_113824cute7productE:
	.zero		1
	.type		_ZN40_INTERNAL_c536cde2_4_k_cu_2c3afc15_113824cuda3std3__45__cpo3endE,@object
	.size		_ZN40_INTERNAL_c536cde2_4_k_cu_2c3afc15_113824cuda3std3__45__cpo3endE,(_ZN40_INTERNAL_c536cde2_4_k_cu_2c3afc15_113824cuda3std3__419piecewise_constructE - _ZN40_INTERNAL_c536cde2_4_k_cu_2c3afc15_113824cuda3std3__45__cpo3endE)
_ZN40_INTERNAL_c536cde2_4_k_cu_2c3afc15_113824cuda3std3__45__cpo3endE:
	.zero		1
	.type		_ZN40_INTERNAL_c536cde2_4_k_cu_2c3afc15_113824cuda3std3__419piecewise_constructE,@object
	.size		_ZN40_INTERNAL_c536cde2_4_k_cu_2c3afc15_113824cuda3std3__419piecewise_constructE,(_ZN40_INTERNAL_c536cde2_4_k_cu_2c3afc15_113824cuda3std3__45__cpo4cendE - _ZN40_INTERNAL_c536cde2_4_k_cu_2c3afc15_113824cuda3std3__419piecewise_constructE)
_ZN40_INTERNAL_c536cde2_4_k_cu_2c3afc15_113824cuda3std3__419piecewise_constructE:
	.zero		1
	.type		_ZN40_INTERNAL_c536cde2_4_k_cu_2c3afc15_113824cuda3std3__45__cpo4cendE,@object
	.size		_ZN40_INTERNAL_c536cde2_4_k_cu_2c3afc15_113824cuda3std3__45__cpo4cendE,(_ZN40_INTERNAL_c536cde2_4_k_cu_2c3afc15_113824cuda3std6ranges3__45__cpo4swapE - _ZN40_INTERNAL_c536cde2_4_k_cu_2c3afc15_113824cuda3std3__45__cpo4cendE)
_ZN40_INTERNAL_c536cde2_4_k_cu_2c3afc15_113824cuda3std3__45__cpo4cendE:
	.zero		1
	.type		_ZN40_INTERNAL_c536cde2_4_k_cu_2c3afc15_113824cuda3std6ranges3__45__cpo4swapE,@object
	.size		_ZN40_INTERNAL_c536cde2_4_k_cu_2c3afc15_113824cuda3std6ranges3__45__cpo4swapE,(.L_8 - _ZN40_INTERNAL_c536cde2_4_k_cu_2c3afc15_113824cuda3std6ranges3__45__cpo4swapE)
_ZN40_INTERNAL_c536cde2_4_k_cu_2c3afc15_113824cuda3std6ranges3__45__cpo4swapE:
	.zero		1
.L_8:


//--------------------- .nv.constant0._ZN7cutlass13device_kernelINS_4gemm6kernel13GemmUniversalIN4cute5tupleIJiiiiEEENS1_10collective13CollectiveMmaINS1_34MainloopSm90TmaGmmaWarpSpecializedILi3ENS5_IJNS4_1CILi2EEENSA_ILi1EEESC_EEENS1_35KernelTmaWarpSpecializedCooperativeEEENS5_IJNSA_ILi256EEESG_NSA_ILi64EEEEEENS_10bfloat16_tENS5_IJlSC_lEEESJ_SK_NS4_8TiledMMAINS4_8MMA_AtomIJNS4_4SM904GMMA28MMA_64x256x16_F32BF16BF16_SSILNSO_5MajorE0ELSQ_0ELNSO_7ScaleInE1ELSR_1EEEEEENS4_6LayoutISD_NS5_IJSC_NSA_ILi0EEESV_EEEEENS5_IJNS4_10UnderscoreESY_SY_EEEEENS4_13SM90_TMA_LOADENS4_14ComposedLayoutINS4_7SwizzleILi3ELi4ELi3EEENS4_18smem_ptr_flag_bitsILi16EEENSU_INS5_IJNSA_ILi8EEESH_EEENS5_IJSH_SC_EEEEEEEvNS4_8identityENS4_23SM90_TMA_LOAD_MULTICASTES1B_vS1C_EENS_8epilogue10collective6detail29Sm90TmaWarpSpecializedAdapterINS1G_15DefaultEpilogueISJ_SK_SK_NS1F_6thread17LinearCombinationISJ_Li1EffLNS1K_9ScaleType4KindE0ELNS_15FloatRoundStyleE2ESJ_EENS1_15EpilogueDefaultEEEEEvvEEEEvNT_6ParamsE --------------------------
	.section	.nv.constant0._ZN7cutlass13device_kernelINS_4gemm6kernel13GemmUniversalIN4cute5tupleIJiiiiEEENS1_10collective13CollectiveMmaINS1_34MainloopSm90TmaGmmaWarpSpecializedILi3ENS5_IJNS4_1CILi2EEENSA_ILi1EEESC_EEENS1_35KernelTmaWarpSpecializedCooperativeEEENS5_IJNSA_ILi256EEESG_NSA_ILi64EEEEEENS_10bfloat16_tENS5_IJlSC_lEEESJ_SK_NS4_8TiledMMAINS4_8MMA_AtomIJNS4_4SM904GMMA28MMA_64x256x16_F32BF16BF16_SSILNSO_5MajorE0ELSQ_0ELNSO_7ScaleInE1ELSR_1EEEEEENS4_6LayoutISD_NS5_IJSC_NSA_ILi0EEESV_EEEEENS5_IJNS4_10UnderscoreESY_SY_EEEEENS4_13SM90_TMA_LOADENS4_14ComposedLayoutINS4_7SwizzleILi3ELi4ELi3EEENS4_18smem_ptr_flag_bitsILi16EEENSU_INS5_IJNSA_ILi8EEESH_EEENS5_IJSH_SC_EEEEEEEvNS4_8identityENS4_23SM90_TMA_LOAD_MULTICASTES1B_vS1C_EENS_8epilogue10collective6detail29Sm90TmaWarpSpecializedAdapterINS1G_15DefaultEpilogueISJ_SK_SK_NS1F_6thread17LinearCombinationISJ_Li1EffLNS1K_9ScaleType4KindE0ELNS_15FloatRoundStyleE2ESJ_EENS1_15EpilogueDefaultEEEEEvvEEEEvNT_6ParamsE,"a",@progbits
	.sectionflags	@""
	.align	4
.nv.constant0._ZN7cutlass13device_kernelINS_4gemm6kernel13GemmUniversalIN4cute5tupleIJiiiiEEENS1_10collective13CollectiveMmaINS1_34MainloopSm90TmaGmmaWarpSpecializedILi3ENS5_IJNS4_1CILi2EEENSA_ILi1EEESC_EEENS1_35KernelTmaWarpSpecializedCooperativeEEENS5_IJNSA_ILi256EEESG_NSA_ILi64EEEEEENS_10bfloat16_tENS5_IJlSC_lEEESJ_SK_NS4_8TiledMMAINS4_8MMA_AtomIJNS4_4SM904GMMA28MMA_64x256x16_F32BF16BF16_SSILNSO_5MajorE0ELSQ_0ELNSO_7ScaleInE1ELSR_1EEEEEENS4_6LayoutISD_NS5_IJSC_NSA_ILi0EEESV_EEEEENS5_IJNS4_10UnderscoreESY_SY_EEEEENS4_13SM90_TMA_LOADENS4_14ComposedLayoutINS4_7SwizzleILi3ELi4ELi3EEENS4_18smem_ptr_flag_bitsILi16EEENSU_INS5_IJNSA_ILi8EEESH_EEENS5_IJSH_SC_EEEEEEEvNS4_8identityENS4_23SM90_TMA_LOAD_MULTICASTES1B_vS1C_EENS_8epilogue10collective6detail29Sm90TmaWarpSpecializedAdapterINS1G_15DefaultEpilogueISJ_SK_SK_NS1F_6thread17LinearCombinationISJ_Li1EffLNS1K_9ScaleType4KindE0ELNS_15FloatRoundStyleE2ESJ_EENS1_15EpilogueDefaultEEEEEvvEEEEvNT_6ParamsE:
	.zero		1664


//--------------------- SYMBOLS --------------------------

	.type		.nv.reservedSmem.offset0,@object
	.size		.nv.reservedSmem.offset0,0x4
	.type		__assertfail,@function
